// auto-generated by cutlass_sweep.gemm — config: {"arch": "sm_100", "cluster_m": 1, "cluster_n": 1, "dtype": "fp16", "dtype_b": "fp16", "layout": "tn", "stages": 6, "tile_k": 64, "tile_m": 128, "tile_n": 128}
#include "cutlass/cutlass.h"
#include "cutlass/gemm/collective/collective_builder.hpp"
#include "cutlass/gemm/device/gemm_universal_adapter.h"
#include "cutlass/gemm/kernel/gemm_universal.hpp"
#include "cutlass/epilogue/collective/collective_builder.hpp"

using ElemA = cutlass::half_t;
using ElemB = cutlass::half_t;
using ElemCD = cutlass::half_t;
using Acc  = float;
using TileShape    = cute::Shape<cute::_128, cute::_128, cute::_64>;
using ClusterShape = cute::Shape<cute::_1, cute::_1, cute::_1>;

using CollectiveEpilogue = typename cutlass::epilogue::collective::CollectiveBuilder<
    cutlass::arch::Sm100, cutlass::arch::OpClassTensorOp,
    TileShape, ClusterShape,
    cutlass::epilogue::collective::EpilogueTileAuto,
    Acc, Acc,
    ElemCD, cutlass::layout::RowMajor, 128 / cutlass::sizeof_bits<ElemCD>::value,
    ElemCD, cutlass::layout::RowMajor, 128 / cutlass::sizeof_bits<ElemCD>::value,
    cutlass::epilogue::collective::EpilogueScheduleAuto
  >::CollectiveOp;

using CollectiveMainloop = typename cutlass::gemm::collective::CollectiveBuilder<
    cutlass::arch::Sm100, cutlass::arch::OpClassTensorOp,
    ElemA, cutlass::layout::ColumnMajor, 128 / cutlass::sizeof_bits<ElemA>::value,
    ElemB, cutlass::layout::RowMajor, 128 / cutlass::sizeof_bits<ElemB>::value,
    Acc,
    TileShape, ClusterShape,
    cutlass::gemm::collective::StageCount<6>,
    cutlass::gemm::collective::KernelScheduleAuto
  >::CollectiveOp;

using GemmKernel = cutlass::gemm::kernel::GemmUniversal<
    cute::Shape<int,int,int,int>,
    CollectiveMainloop,
    CollectiveEpilogue
>;
using Gemm = cutlass::gemm::device::GemmUniversalAdapter<GemmKernel>;

// Force the device kernel symbol into the cubin without needing a host main.
auto* _anchor = &cutlass::device_kernel<GemmKernel>;


// ===== COMPILED SASS (sm_100a) =====

	.target	sm_100a

	.elftype	@"ET_EXEC"


//--------------------- .note.nv.tkinfo           --------------------------
	.section	.note.nv.tkinfo,"",@"SHT_NOTE"
	.sectionflags	@"SHF_NOTE_NV_TKINFO"
	.tkinfo
        /*0018*/ 	.word	0x00000002
        /*0030*/ 	.string	""
        /*0030*/ 	.string	"ptxas"
        /*0030*/ 	.string	"Cuda compilation tools, release 13.0, V13.0.88"
        /*0030*/ 	.string	"Build cuda_13.0.r13.0/compiler.36424714_0"
        /*0030*/ 	.string	"-arch sm_100a -m 64 "



//--------------------- .note.nv.cuinfo           --------------------------
	.section	.note.nv.cuinfo,"",@"SHT_NOTE"
	.sectionflags	@"SHF_NOTE_NV_CUINFO"
        /*0018*/ 	.short	0x0002
        /*001a*/ 	.short	0x0064
        /*001c*/ 	.short	0x0082
	.zero		2


//--------------------- .nv.info                  --------------------------
	.section	.nv.info,"",@"SHT_CUDA_INFO"
	.align	4


	//----- nvinfo : EIATTR_REGCOUNT
	.align		4
        /*0000*/ 	.byte	0x04, 0x2f
        /*0002*/ 	.short	(.L_19 - .L_18)
	.align		4
.L_18:
        /*0004*/ 	.word	index@(_ZN7cutlass13device_kernelINS_4gemm6kernel13GemmUniversalIN4cute5tupleIJiiiiEEENS1_10collective13CollectiveMmaINS1_35MainloopSm100TmaUmmaWarpSpecializedILi6ELi2ELi4ENS5_IJNS4_1CILi1EEESB_SB_EEEEENS5_IJNSA_ILi128EEESE_NSA_ILi64EEEEEENS_6half_tENS5_IJSB_llEEESH_SI_NS4_8TiledMMAINS4_8MMA_AtomIJNS4_20SM100_MMA_F16BF16_SSISH_SH_fLi128ELi128ELNS4_4UMMA5MajorE1ELSN_1ELNSM_7ScaleInE0ELSO_0EEEEEENS4_6LayoutISC_NS5_IJNSA_ILi0EEESS_SS_EEEEENS5_IJNS4_10UnderscoreESV_SV_EEEEENS4_13SM90_TMA_LOADENS4_14ComposedLayoutINS4_7SwizzleILi3ELi4ELi3EEENS4_18smem_ptr_flag_bitsILi16EEENSR_INS5_IJSF_NSA_ILi8EEEEEENS5_IJSB_SF_EEEEEEEvNS4_8identityESY_S18_vS19_EENS_8epilogue10collective18CollectiveEpilogueINS1B_23Sm100TmaWarpSpecializedILi4ELi2ELi32ELb1ELb0EEEJSG_NS5_IJNSR_ISE_SB_EENSR_INSA_ILi32EEESB_EEEEESH_NS5_IJlSB_lEEESH_S1K_NS1B_6fusion15FusionCallbacksIS1F_NS1L_17LinearCombinationISH_fSH_fLNS_15FloatRoundStyleE2EEESG_S1J_JEEENS4_5SM1004TMEM4LOAD26SM100_TMEM_LOAD_32dp32b32xESY_NSZ_INS10_ILi2ELi4ELi3EEES13_NSR_INS5_IJS14_S1H_EEENS5_IJS1H_SB_EEEEEEENS4_39AutoVectorizingCopyWithAssumedAlignmentILi128EEENS4_14SM90_TMA_STOREES1Z_S21_S21_EEEvvEEEEvNT_6ParamsE)
        /*0008*/ 	.word	0x0000006e


	//----- nvinfo : EIATTR_FRAME_SIZE
	.align		4
.L_19:
        /*000c*/ 	.byte	0x04, 0x11
        /*000e*/ 	.short	(.L_21 - .L_20)
	.align		4
.L_20:
        /*0010*/ 	.word	index@($__internal_2_$__cuda_sm10x_tcgen05_guardrail_trap_unallocated_columns_being_dealloced)
        /*0014*/ 	.word	0x00000000


	//----- nvinfo : EIATTR_FRAME_SIZE
	.align		4
.L_21:
        /*0018*/ 	.byte	0x04, 0x11
        /*001a*/ 	.short	(.L_23 - .L_22)
	.align		4
.L_22:
        /*001c*/ 	.word	index@($__internal_1_$__cuda_sm10x_tcgen05_guardrail_trap_phase_invalid_during_alloc)
        /*0020*/ 	.word	0x00000000


	//----- nvinfo : EIATTR_FRAME_SIZE
	.align		4
.L_23:
        /*0024*/ 	.byte	0x04, 0x11
        /*0026*/ 	.short	(.L_25 - .L_24)
	.align		4
.L_24:
        /*0028*/ 	.word	index@($__internal_0_$__cuda_sm10x_tcgen05_guardrail_trap_col_being_dealloced_not_returned_by_alloc)
        /*002c*/ 	.word	0x00000000


	//----- nvinfo : EIATTR_FRAME_SIZE
	.align		4
.L_25:
        /*0030*/ 	.byte	0x04, 0x11
        /*0032*/ 	.short	(.L_27 - .L_26)
	.align		4
.L_26:
        /*0034*/ 	.word	index@(_ZN7cutlass13device_kernelINS_4gemm6kernel13GemmUniversalIN4cute5tupleIJiiiiEEENS1_10collective13CollectiveMmaINS1_35MainloopSm100TmaUmmaWarpSpecializedILi6ELi2ELi4ENS5_IJNS4_1CILi1EEESB_SB_EEEEENS5_IJNSA_ILi128EEESE_NSA_ILi64EEEEEENS_6half_tENS5_IJSB_llEEESH_SI_NS4_8TiledMMAINS4_8MMA_AtomIJNS4_20SM100_MMA_F16BF16_SSISH_SH_fLi128ELi128ELNS4_4UMMA5MajorE1ELSN_1ELNSM_7ScaleInE0ELSO_0EEEEEENS4_6LayoutISC_NS5_IJNSA_ILi0EEESS_SS_EEEEENS5_IJNS4_10UnderscoreESV_SV_EEEEENS4_13SM90_TMA_LOADENS4_14ComposedLayoutINS4_7SwizzleILi3ELi4ELi3EEENS4_18smem_ptr_flag_bitsILi16EEENSR_INS5_IJSF_NSA_ILi8EEEEEENS5_IJSB_SF_EEEEEEEvNS4_8identityESY_S18_vS19_EENS_8epilogue10collective18CollectiveEpilogueINS1B_23Sm100TmaWarpSpecializedILi4ELi2ELi32ELb1ELb0EEEJSG_NS5_IJNSR_ISE_SB_EENSR_INSA_ILi32EEESB_EEEEESH_NS5_IJlSB_lEEESH_S1K_NS1B_6fusion15FusionCallbacksIS1F_NS1L_17LinearCombinationISH_fSH_fLNS_15FloatRoundStyleE2EEESG_S1J_JEEENS4_5SM1004TMEM4LOAD26SM100_TMEM_LOAD_32dp32b32xESY_NSZ_INS10_ILi2ELi4ELi3EEES13_NSR_INS5_IJS14_S1H_EEENS5_IJS1H_SB_EEEEEEENS4_39AutoVectorizingCopyWithAssumedAlignmentILi128EEENS4_14SM90_TMA_STOREES1Z_S21_S21_EEEvvEEEEvNT_6ParamsE)
        /*0038*/ 	.word	0x00000000


	//----- nvinfo : EIATTR_MIN_STACK_SIZE
	.align		4
.L_27:
        /*003c*/ 	.byte	0x04, 0x12
        /*003e*/ 	.short	(.L_29 - .L_28)
	.align		4
.L_28:
        /*0040*/ 	.word	index@(_ZN7cutlass13device_kernelINS_4gemm6kernel13GemmUniversalIN4cute5tupleIJiiiiEEENS1_10collective13CollectiveMmaINS1_35MainloopSm100TmaUmmaWarpSpecializedILi6ELi2ELi4ENS5_IJNS4_1CILi1EEESB_SB_EEEEENS5_IJNSA_ILi128EEESE_NSA_ILi64EEEEEENS_6half_tENS5_IJSB_llEEESH_SI_NS4_8TiledMMAINS4_8MMA_AtomIJNS4_20SM100_MMA_F16BF16_SSISH_SH_fLi128ELi128ELNS4_4UMMA5MajorE1ELSN_1ELNSM_7ScaleInE0ELSO_0EEEEEENS4_6LayoutISC_NS5_IJNSA_ILi0EEESS_SS_EEEEENS5_IJNS4_10UnderscoreESV_SV_EEEEENS4_13SM90_TMA_LOADENS4_14ComposedLayoutINS4_7SwizzleILi3ELi4ELi3EEENS4_18smem_ptr_flag_bitsILi16EEENSR_INS5_IJSF_NSA_ILi8EEEEEENS5_IJSB_SF_EEEEEEEvNS4_8identityESY_S18_vS19_EENS_8epilogue10collective18CollectiveEpilogueINS1B_23Sm100TmaWarpSpecializedILi4ELi2ELi32ELb1ELb0EEEJSG_NS5_IJNSR_ISE_SB_EENSR_INSA_ILi32EEESB_EEEEESH_NS5_IJlSB_lEEESH_S1K_NS1B_6fusion15FusionCallbacksIS1F_NS1L_17LinearCombinationISH_fSH_fLNS_15FloatRoundStyleE2EEESG_S1J_JEEENS4_5SM1004TMEM4LOAD26SM100_TMEM_LOAD_32dp32b32xESY_NSZ_INS10_ILi2ELi4ELi3EEES13_NSR_INS5_IJS14_S1H_EEENS5_IJS1H_SB_EEEEEEENS4_39AutoVectorizingCopyWithAssumedAlignmentILi128EEENS4_14SM90_TMA_STOREES1Z_S21_S21_EEEvvEEEEvNT_6ParamsE)
        /*0044*/ 	.word	0x00000000
.L_29:


//--------------------- .nv.compat                --------------------------
	.section	.nv.compat,"",@"SHT_CUDA_COMPAT_INFO"
	.align	4
        /*0000*/ 	.byte	0x02, 0x09, 0x01, 0x00, 0x02, 0x02, 0x02, 0x00, 0x02, 0x05, 0x05, 0x00, 0x03, 0x07, 0x01, 0x01
        /*0010*/ 	.byte	0x02, 0x03, 0x01, 0x00, 0x02, 0x06, 0x01, 0x00, 0x04, 0x0b, 0x08, 0x00, 0x09, 0x00, 0x00, 0x00
        /*0020*/ 	.byte	0x00, 0x00, 0x00, 0x00


//--------------------- .nv.info._ZN7cutlass13device_kernelINS_4gemm6kernel13GemmUniversalIN4cute5tupleIJiiiiEEENS1_10collective13CollectiveMmaINS1_35MainloopSm100TmaUmmaWarpSpecializedILi6ELi2ELi4ENS5_IJNS4_1CILi1EEESB_SB_EEEEENS5_IJNSA_ILi128EEESE_NSA_ILi64EEEEEENS_6half_tENS5_IJSB_llEEESH_SI_NS4_8TiledMMAINS4_8MMA_AtomIJNS4_20SM100_MMA_F16BF16_SSISH_SH_fLi128ELi128ELNS4_4UMMA5MajorE1ELSN_1ELNSM_7ScaleInE0ELSO_0EEEEEENS4_6LayoutISC_NS5_IJNSA_ILi0EEESS_SS_EEEEENS5_IJNS4_10UnderscoreESV_SV_EEEEENS4_13SM90_TMA_LOADENS4_14ComposedLayoutINS4_7SwizzleILi3ELi4ELi3EEENS4_18smem_ptr_flag_bitsILi16EEENSR_INS5_IJSF_NSA_ILi8EEEEEENS5_IJSB_SF_EEEEEEEvNS4_8identityESY_S18_vS19_EENS_8epilogue10collective18CollectiveEpilogueINS1B_23Sm100TmaWarpSpecializedILi4ELi2ELi32ELb1ELb0EEEJSG_NS5_IJNSR_ISE_SB_EENSR_INSA_ILi32EEESB_EEEEESH_NS5_IJlSB_lEEESH_S1K_NS1B_6fusion15FusionCallbacksIS1F_NS1L_17LinearCombinationISH_fSH_fLNS_15FloatRoundStyleE2EEESG_S1J_JEEENS4_5SM1004TMEM4LOAD26SM100_TMEM_LOAD_32dp32b32xESY_NSZ_INS10_ILi2ELi4ELi3EEES13_NSR_INS5_IJS14_S1H_EEENS5_IJS1H_SB_EEEEEEENS4_39AutoVectorizingCopyWithAssumedAlignmentILi128EEENS4_14SM90_TMA_STOREES1Z_S21_S21_EEEvvEEEEvNT_6ParamsE --------------------------
	.section	.nv.info._ZN7cutlass13device_kernelINS_4gemm6kernel13GemmUniversalIN4cute5tupleIJiiiiEEENS1_10collective13CollectiveMmaINS1_35MainloopSm100TmaUmmaWarpSpecializedILi6ELi2ELi4ENS5_IJNS4_1CILi1EEESB_SB_EEEEENS5_IJNSA_ILi128EEESE_NSA_ILi64EEEEEENS_6half_tENS5_IJSB_llEEESH_SI_NS4_8TiledMMAINS4_8MMA_AtomIJNS4_20SM100_MMA_F16BF16_SSISH_SH_fLi128ELi128ELNS4_4UMMA5MajorE1ELSN_1ELNSM_7ScaleInE0ELSO_0EEEEEENS4_6LayoutISC_NS5_IJNSA_ILi0EEESS_SS_EEEEENS5_IJNS4_10UnderscoreESV_SV_EEEEENS4_13SM90_TMA_LOADENS4_14ComposedLayoutINS4_7SwizzleILi3ELi4ELi3EEENS4_18smem_ptr_flag_bitsILi16EEENSR_INS5_IJSF_NSA_ILi8EEEEEENS5_IJSB_SF_EEEEEEEvNS4_8identityESY_S18_vS19_EENS_8epilogue10collective18CollectiveEpilogueINS1B_23Sm100TmaWarpSpecializedILi4ELi2ELi32ELb1ELb0EEEJSG_NS5_IJNSR_ISE_SB_EENSR_INSA_ILi32EEESB_EEEEESH_NS5_IJlSB_lEEESH_S1K_NS1B_6fusion15FusionCallbacksIS1F_NS1L_17LinearCombinationISH_fSH_fLNS_15FloatRoundStyleE2EEESG_S1J_JEEENS4_5SM1004TMEM4LOAD26SM100_TMEM_LOAD_32dp32b32xESY_NSZ_INS10_ILi2ELi4ELi3EEES13_NSR_INS5_IJS14_S1H_EEENS5_IJS1H_SB_EEEEEEENS4_39AutoVectorizingCopyWithAssumedAlignmentILi128EEENS4_14SM90_TMA_STOREES1Z_S21_S21_EEEvvEEEEvNT_6ParamsE,"",@"SHT_CUDA_INFO"
	.sectionflags	@""
	.align	4


	//----- nvinfo : EIATTR_CUDA_API_VERSION
	.align		4
        /*0000*/ 	.byte	0x04, 0x37
        /*0002*/ 	.short	(.L_31 - .L_30)
.L_30:
        /*0004*/ 	.word	0x00000082


	//----- nvinfo : EIATTR_KPARAM_INFO
	.align		4
.L_31:
        /*0008*/ 	.byte	0x04, 0x17
        /*000a*/ 	.short	(.L_33 - .L_32)
.L_32:
        /*000c*/ 	.word	0x00000000
        /*0010*/ 	.short	0x0000
        /*0012*/ 	.short	0x0000
        /*0014*/ 	.byte	0x00, 0xf0, 0x01, 0x20


	//----- nvinfo : EIATTR_AT_ENTRY_FRAGMENTS
	.align		4
.L_33:
        /*0018*/ 	.byte	0x04, 0x4f
        /*001a*/ 	.short	(.L_35 - .L_34)


	//   ....[0]....
.L_34:
        /*001c*/ 	.word	0x00000006


	//----- nvinfo : EIATTR_RESERVED_SMEM_USED
	.align		4
.L_35:
        /*0020*/ 	.byte	0x01, 0x41
	.zero		2


	//----- nvinfo : EIATTR_SPARSE_MMA_MASK
	.align		4
        /*0024*/ 	.byte	0x03, 0x50
        /*0026*/ 	.short	0x0000


	//----- nvinfo : EIATTR_TCGEN05_1CTA_USED
	.align		4
        /*0028*/ 	.byte	0x01, 0x51
	.zero		2


	//----- nvinfo : EIATTR_MAXREG_COUNT
	.align		4
        /*002c*/ 	.byte	0x03, 0x1b
        /*002e*/ 	.short	0x00ff


	//----- nvinfo : EIATTR_NUM_BARRIERS
	.align		4
        /*0030*/ 	.byte	0x02, 0x4c
        /*0032*/ 	.byte	0x07
	.zero		1


	//----- nvinfo : EIATTR_EXTERNS
	.align		4
        /*0034*/ 	.byte	0x04, 0x0f
        /*0036*/ 	.short	(.L_37 - .L_36)


	//   ....[0]....
	.align		4
.L_36:
        /*0038*/ 	.word	index@(__assertfail)


	//----- nvinfo : EIATTR_MERCURY_ISA_VERSION
	.align		4
.L_37:
        /*003c*/ 	.byte	0x03, 0x5f
        /*003e*/ 	.short	0x0101


	//----- nvinfo : EIATTR_INT_WARP_WIDE_INSTR_OFFSETS
	.align		4
        /*0040*/ 	.byte	0x04, 0x31
        /*0042*/ 	.short	(.L_39 - .L_38)


	//   ....[0]....
.L_38:
        /*0044*/ 	.word	0x00001f60


	//   ....[1]....
        /*0048*/ 	.word	0x00003ac0


	//   ....[2]....
        /*004c*/ 	.word	0x00003af0


	//   ....[3]....
        /*0050*/ 	.word	0x00003b40


	//   ....[4]....
        /*0054*/ 	.word	0x00004460


	//   ....[5]....
        /*0058*/ 	.word	0x000044c0


	//   ....[6]....
        /*005c*/ 	.word	0x000045a0


	//   ....[7]....
        /*0060*/ 	.word	0x00004610


	//   ....[8]....
        /*0064*/ 	.word	0x00004720


	//   ....[9]....
        /*0068*/ 	.word	0x000047b0


	//   ....[10]....
        /*006c*/ 	.word	0x00004980


	//   ....[11]....
        /*0070*/ 	.word	0x00004ae0


	//----- nvinfo : EIATTR_COOP_GROUP_MASK_REGIDS
	.align		4
.L_39:
        /*0074*/ 	.byte	0x04, 0x29
        /*0076*/ 	.short	(.L_41 - .L_40)


	//   ....[0]....
.L_40:
        /*0078*/ 	.word	0xffffffff


	//   ....[1]....
        /*007c*/ 	.word	0xffffffff


	//   ....[2]....
        /*0080*/ 	.word	0xffffffff


	//   ....[3]....
        /*0084*/ 	.word	0xffffffff


	//   ....[4]....
        /*0088*/ 	.word	0xffffffff


	//   ....[5]....
        /*008c*/ 	.word	0xffffffff


	//   ....[6]....
        /*0090*/ 	.word	0xffffffff


	//   ....[7]....
        /*0094*/ 	.word	0xffffffff


	//   ....[8]....
        /*0098*/ 	.word	0xffffffff


	//   ....[9]....
        /*009c*/ 	.word	0xffffffff


	//   ....[10]....
        /*00a0*/ 	.word	0xffffffff


	//   ....[11]....
        /*00a4*/ 	.word	0xffffffff


	//   ....[12]....
        /*00a8*/ 	.word	0xffffffff


	//----- nvinfo : EIATTR_COOP_GROUP_INSTR_OFFSETS
	.align		4
.L_41:
        /*00ac*/ 	.byte	0x04, 0x28
        /*00ae*/ 	.short	(.L_43 - .L_42)


	//   ....[0]....
.L_42:
        /*00b0*/ 	.word	0x00000090


	//   ....[1]....
        /*00b4*/ 	.word	0x000004d0


	//   ....[2]....
        /*00b8*/ 	.word	0x00000680


	//   ....[3]....
        /*00bc*/ 	.word	0x00000820


	//   ....[4]....
        /*00c0*/ 	.word	0x00000920


	//   ....[5]....
        /*00c4*/ 	.word	0x00000a90


	//   ....[6]....
        /*00c8*/ 	.word	0x00000c30


	//   ....[7]....
        /*00cc*/ 	.word	0x00001e40


	//   ....[8]....
        /*00d0*/ 	.word	0x00002d40


	//   ....[9]....
        /*00d4*/ 	.word	0x00002f50


	//   ....[10]....
        /*00d8*/ 	.word	0x00002f80


	//   ....[11]....
        /*00dc*/ 	.word	0x000039b0


	//   ....[12]....
        /*00e0*/ 	.word	0x00003be0


	//----- nvinfo : EIATTR_VRC_CTA_INIT_COUNT
	.align		4
.L_43:
        /*00e4*/ 	.byte	0x02, 0x4a
        /*00e6*/ 	.byte	0x80
	.zero		1


	//----- nvinfo : EIATTR_SYSCALL_OFFSETS
	.align		4
        /*00e8*/ 	.byte	0x04, 0x46
        /*00ea*/ 	.short	(.L_45 - .L_44)


	//   ....[0]....
.L_44:
        /*00ec*/ 	.word	0x00005560


	//   ....[1]....
        /*00f0*/ 	.word	0x00005650


	//   ....[2]....
        /*00f4*/ 	.word	0x00005dc0


	//   ....[3]....
        /*00f8*/ 	.word	0x00006a40


	//   ....[4]....
        /*00fc*/ 	.word	0x00007690


	//   ....[5]....
        /*0100*/ 	.word	0x000082e0


	//----- nvinfo : EIATTR_MBARRIER_INSTR_OFFSETS
	.align		4
.L_45:
        /*0104*/ 	.byte	0x04, 0x39
        /*0106*/ 	.short	(.L_47 - .L_46)


	//   ....[0]....
.L_46:
        /*0108*/ 	.word	0x000005b0
        /*010c*/ 	.word	0x000000ff
        /*0110*/ 	.word	0x00000000
        /*0114*/ 	.short	0x0100
        /*0116*/ 	.byte	0x05
	.zero		1


	//   ....[1]....
        /*0118*/ 	.word	0x000005c0
        /*011c*/ 	.word	0x000000ff
        /*0120*/ 	.word	0x00000030
        /*0124*/ 	.short	0x0100
        /*0126*/ 	.byte	0x05
	.zero		1


	//   ....[2]....
        /*0128*/ 	.word	0x000005d0
        /*012c*/ 	.word	0x000000ff
        /*0130*/ 	.word	0x00000008
        /*0134*/ 	.short	0x0100
        /*0136*/ 	.byte	0x05
	.zero		1


	//   ....[3]....
        /*0138*/ 	.word	0x000005e0
        /*013c*/ 	.word	0x000000ff
        /*0140*/ 	.word	0x00000038
        /*0144*/ 	.short	0x0100
        /*0146*/ 	.byte	0x05
	.zero		1


	//   ....[4]....
        /*0148*/ 	.word	0x000005f0
        /*014c*/ 	.word	0x000000ff
        /*0150*/ 	.word	0x00000010
        /*0154*/ 	.short	0x0100
        /*0156*/ 	.byte	0x05
	.zero		1


	//   ....[5]....
        /*0158*/ 	.word	0x00000600
        /*015c*/ 	.word	0x000000ff
        /*0160*/ 	.word	0x00000040
        /*0164*/ 	.short	0x0100
        /*0166*/ 	.byte	0x05
	.zero		1


	//   ....[6]....
        /*0168*/ 	.word	0x00000610
        /*016c*/ 	.word	0x000000ff
        /*0170*/ 	.word	0x00000018
        /*0174*/ 	.short	0x0100
        /*0176*/ 	.byte	0x05
	.zero		1


	//   ....[7]....
        /*0178*/ 	.word	0x00000620
        /*017c*/ 	.word	0x000000ff
        /*0180*/ 	.word	0x00000048
        /*0184*/ 	.short	0x0100
        /*0186*/ 	.byte	0x05
	.zero		1


	//   ....[8]....
        /*0188*/ 	.word	0x00000630
        /*018c*/ 	.word	0x000000ff
        /*0190*/ 	.word	0x00000020
        /*0194*/ 	.short	0x0100
        /*0196*/ 	.byte	0x05
	.zero		1


	//   ....[9]....
        /*0198*/ 	.word	0x00000640
        /*019c*/ 	.word	0x000000ff
        /*01a0*/ 	.word	0x00000050
        /*01a4*/ 	.short	0x0100
        /*01a6*/ 	.byte	0x05
	.zero		1


	//   ....[10]....
        /*01a8*/ 	.word	0x00000650
        /*01ac*/ 	.word	0x000000ff
        /*01b0*/ 	.word	0x00000028
        /*01b4*/ 	.short	0x0100
        /*01b6*/ 	.byte	0x05
	.zero		1


	//   ....[11]....
        /*01b8*/ 	.word	0x00000660
        /*01bc*/ 	.word	0x000000ff
        /*01c0*/ 	.word	0x00000058
        /*01c4*/ 	.short	0x0100
        /*01c6*/ 	.byte	0x05
	.zero		1


	//   ....[12]....
        /*01c8*/ 	.word	0x00000790
        /*01cc*/ 	.word	0x000000ff
        /*01d0*/ 	.word	0x00000060
        /*01d4*/ 	.short	0x0100
        /*01d6*/ 	.byte	0x07
	.zero		1


	//   ....[13]....
        /*01d8*/ 	.word	0x000007a0
        /*01dc*/ 	.word	0x000000ff
        /*01e0*/ 	.word	0x00000080
        /*01e4*/ 	.short	0x0100
        /*01e6*/ 	.byte	0x07
	.zero		1


	//   ....[14]....
        /*01e8*/ 	.word	0x000007b0
        /*01ec*/ 	.word	0x000000ff
        /*01f0*/ 	.word	0x00000068
        /*01f4*/ 	.short	0x0100
        /*01f6*/ 	.byte	0x07
	.zero		1


	//   ....[15]....
        /*01f8*/ 	.word	0x000007c0
        /*01fc*/ 	.word	0x000000ff
        /*0200*/ 	.word	0x00000088
        /*0204*/ 	.short	0x0100
        /*0206*/ 	.byte	0x07
	.zero		1


	//   ....[16]....
        /*0208*/ 	.word	0x000007d0
        /*020c*/ 	.word	0x000000ff
        /*0210*/ 	.word	0x00000070
        /*0214*/ 	.short	0x0100
        /*0216*/ 	.byte	0x07
	.zero		1


	//   ....[17]....
        /*0218*/ 	.word	0x000007e0
        /*021c*/ 	.word	0x000000ff
        /*0220*/ 	.word	0x00000090
        /*0224*/ 	.short	0x0100
        /*0226*/ 	.byte	0x07
	.zero		1


	//   ....[18]....
        /*0228*/ 	.word	0x000007f0
        /*022c*/ 	.word	0x000000ff
        /*0230*/ 	.word	0x00000078
        /*0234*/ 	.short	0x0100
        /*0236*/ 	.byte	0x07
	.zero		1


	//   ....[19]....
        /*0238*/ 	.word	0x00000800
        /*023c*/ 	.word	0x000000ff
        /*0240*/ 	.word	0x00000098
        /*0244*/ 	.short	0x0100
        /*0246*/ 	.byte	0x07
	.zero		1


	//   ....[20]....
        /*0248*/ 	.word	0x000008f0
        /*024c*/ 	.word	0x000000ff
        /*0250*/ 	.word	0x000000a0
        /*0254*/ 	.short	0x0100
        /*0256*/ 	.byte	0x05
	.zero		1


	//   ....[21]....
        /*0258*/ 	.word	0x00000900
        /*025c*/ 	.word	0x000000ff
        /*0260*/ 	.word	0x000000a8
        /*0264*/ 	.short	0x0100
        /*0266*/ 	.byte	0x05
	.zero		1


	//   ....[22]....
        /*0268*/ 	.word	0x00000a40
        /*026c*/ 	.word	0x000000ff
        /*0270*/ 	.word	0x000000b0
        /*0274*/ 	.short	0x0100
        /*0276*/ 	.byte	0x05
	.zero		1


	//   ....[23]....
        /*0278*/ 	.word	0x00000a50
        /*027c*/ 	.word	0x000000ff
        /*0280*/ 	.word	0x000000c0
        /*0284*/ 	.short	0x0100
        /*0286*/ 	.byte	0x05
	.zero		1


	//   ....[24]....
        /*0288*/ 	.word	0x00000a60
        /*028c*/ 	.word	0x000000ff
        /*0290*/ 	.word	0x000000b8
        /*0294*/ 	.short	0x0100
        /*0296*/ 	.byte	0x05
	.zero		1


	//   ....[25]....
        /*0298*/ 	.word	0x00000a70
        /*029c*/ 	.word	0x000000ff
        /*02a0*/ 	.word	0x000000c8
        /*02a4*/ 	.short	0x0100
        /*02a6*/ 	.byte	0x05
	.zero		1


	//   ....[26]....
        /*02a8*/ 	.word	0x00000ba0
        /*02ac*/ 	.word	0x000000ff
        /*02b0*/ 	.word	0x000000d0
        /*02b4*/ 	.short	0x0100
        /*02b6*/ 	.byte	0x07
	.zero		1


	//   ....[27]....
        /*02b8*/ 	.word	0x00000bb0
        /*02bc*/ 	.word	0x000000ff
        /*02c0*/ 	.word	0x000000f0
        /*02c4*/ 	.short	0x0100
        /*02c6*/ 	.byte	0x07
	.zero		1


	//   ....[28]....
        /*02c8*/ 	.word	0x00000bc0
        /*02cc*/ 	.word	0x000000ff
        /*02d0*/ 	.word	0x000000d8
        /*02d4*/ 	.short	0x0100
        /*02d6*/ 	.byte	0x07
	.zero		1


	//   ....[29]....
        /*02d8*/ 	.word	0x00000bd0
        /*02dc*/ 	.word	0x000000ff
        /*02e0*/ 	.word	0x000000f8
        /*02e4*/ 	.short	0x0100
        /*02e6*/ 	.byte	0x07
	.zero		1


	//   ....[30]....
        /*02e8*/ 	.word	0x00000be0
        /*02ec*/ 	.word	0x000000ff
        /*02f0*/ 	.word	0x000000e0
        /*02f4*/ 	.short	0x0100
        /*02f6*/ 	.byte	0x07
	.zero		1


	//   ....[31]....
        /*02f8*/ 	.word	0x00000bf0
        /*02fc*/ 	.word	0x000000ff
        /*0300*/ 	.word	0x00000100
        /*0304*/ 	.short	0x0100
        /*0306*/ 	.byte	0x07
	.zero		1


	//   ....[32]....
        /*0308*/ 	.word	0x00000c00
        /*030c*/ 	.word	0x000000ff
        /*0310*/ 	.word	0x000000e8
        /*0314*/ 	.short	0x0100
        /*0316*/ 	.byte	0x07
	.zero		1


	//   ....[33]....
        /*0318*/ 	.word	0x00000c10
        /*031c*/ 	.word	0x000000ff
        /*0320*/ 	.word	0x00000108
        /*0324*/ 	.short	0x0100
        /*0326*/ 	.byte	0x07
	.zero		1


	//   ....[34]....
        /*0328*/ 	.word	0x00000d00
        /*032c*/ 	.word	0x000000ff
        /*0330*/ 	.word	0x00000110
        /*0334*/ 	.short	0x0100
        /*0336*/ 	.byte	0x05
	.zero		1


	//   ....[35]....
        /*0338*/ 	.word	0x00000d10
        /*033c*/ 	.word	0x000000ff
        /*0340*/ 	.word	0x00000120
        /*0344*/ 	.short	0x0100
        /*0346*/ 	.byte	0x05
	.zero		1


	//   ....[36]....
        /*0348*/ 	.word	0x00000d20
        /*034c*/ 	.word	0x000000ff
        /*0350*/ 	.word	0x00000118
        /*0354*/ 	.short	0x0100
        /*0356*/ 	.byte	0x05
	.zero		1


	//   ....[37]....
        /*0358*/ 	.word	0x00000d30
        /*035c*/ 	.word	0x000000ff
        /*0360*/ 	.word	0x00000128
        /*0364*/ 	.short	0x0100
        /*0366*/ 	.byte	0x05
	.zero		1


	//   ....[38]....
        /*0368*/ 	.word	0x00001600
        /*036c*/ 	.word	0x00000002
        /*0370*/ 	.word	0x00000120
        /*0374*/ 	.short	0x010a
        /*0376*/ 	.byte	0xff
	.zero		1


	//   ....[39]....
        /*0378*/ 	.word	0x00001630
        /*037c*/ 	.word	0x00000002
        /*0380*/ 	.word	0x00000110
        /*0384*/ 	.short	0x0101
        /*0386*/ 	.byte	0xff
	.zero		1


	//   ....[40]....
        /*0388*/ 	.word	0x00001700
        /*038c*/ 	.word	0x000000ff
        /*0390*/ 	.word	0x00000030
        /*0394*/ 	.short	0x010a
        /*0396*/ 	.byte	0x08
	.zero		1


	//   ....[41]....
        /*0398*/ 	.word	0x000017c0
        /*039c*/ 	.word	0x000000ff
        /*03a0*/ 	.word	0x00000030
        /*03a4*/ 	.short	0x010a
        /*03a6*/ 	.byte	0x21
	.zero		1


	//   ....[42]....
        /*03a8*/ 	.word	0x00001920
        /*03ac*/ 	.word	0x000000ff
        /*03b0*/ 	.word	0x00000030
        /*03b4*/ 	.short	0x010a
        /*03b6*/ 	.byte	0x08
	.zero		1


	//   ....[43]....
        /*03b8*/ 	.word	0x00001ab0
        /*03bc*/ 	.word	0x000000ff
        /*03c0*/ 	.word	0x000000a8
        /*03c4*/ 	.short	0x0101
        /*03c6*/ 	.byte	0x04
	.zero		1


	//   ....[44]....
        /*03c8*/ 	.word	0x00001ad0
        /*03cc*/ 	.word	0x000000ff
        /*03d0*/ 	.word	0x00000030
        /*03d4*/ 	.short	0x010a
        /*03d6*/ 	.byte	0x08
	.zero		1


	//   ....[45]....
        /*03d8*/ 	.word	0x00001b70
        /*03dc*/ 	.word	0x000000ff
        /*03e0*/ 	.word	0x00000030
        /*03e4*/ 	.short	0x010a
        /*03e6*/ 	.byte	0x21
	.zero		1


	//   ....[46]....
        /*03e8*/ 	.word	0x00001cd0
        /*03ec*/ 	.word	0x000000ff
        /*03f0*/ 	.word	0x00000030
        /*03f4*/ 	.short	0x010a
        /*03f6*/ 	.byte	0x08
	.zero		1


	//   ....[47]....
        /*03f8*/ 	.word	0x00001e70
        /*03fc*/ 	.word	0x00000002
        /*0400*/ 	.word	0x000000b0
        /*0404*/ 	.short	0x010a
        /*0406*/ 	.byte	0xff
	.zero		1


	//   ....[48]....
        /*0408*/ 	.word	0x00001f30
        /*040c*/ 	.word	0x00000002
        /*0410*/ 	.word	0x00000000
        /*0414*/ 	.short	0x0101
        /*0416*/ 	.byte	0xff
	.zero		1


	//   ....[49]....
        /*0418*/ 	.word	0x00002490
        /*041c*/ 	.word	0x000000ff
        /*0420*/ 	.word	0x00000000
        /*0424*/ 	.short	0x010a
        /*0426*/ 	.byte	0x05
	.zero		1


	//   ....[50]....
        /*0428*/ 	.word	0x00002520
        /*042c*/ 	.word	0x000000ff
        /*0430*/ 	.word	0x00000000
        /*0434*/ 	.short	0x010a
        /*0436*/ 	.byte	0x05
	.zero		1


	//   ....[51]....
        /*0438*/ 	.word	0x000025b0
        /*043c*/ 	.word	0x000000ff
        /*0440*/ 	.word	0x00000000
        /*0444*/ 	.short	0x010a
        /*0446*/ 	.byte	0x05
	.zero		1


	//   ....[52]....
        /*0448*/ 	.word	0x00002640
        /*044c*/ 	.word	0x000000ff
        /*0450*/ 	.word	0x00000000
        /*0454*/ 	.short	0x010a
        /*0456*/ 	.byte	0x05
	.zero		1


	//   ....[53]....
        /*0458*/ 	.word	0x000026d0
        /*045c*/ 	.word	0x000000ff
        /*0460*/ 	.word	0x00000000
        /*0464*/ 	.short	0x010a
        /*0466*/ 	.byte	0x05
	.zero		1


	//   ....[54]....
        /*0468*/ 	.word	0x00002770
        /*046c*/ 	.word	0x00000000
        /*0470*/ 	.word	0x00000000
        /*0474*/ 	.short	0x010a
        /*0476*/ 	.byte	0xff
	.zero		1


	//   ....[55]....
        /*0478*/ 	.word	0x00002890
        /*047c*/ 	.word	0x00000000
        /*0480*/ 	.word	0x00000110
        /*0484*/ 	.short	0x010a
        /*0486*/ 	.byte	0xff
	.zero		1


	//   ....[56]....
        /*0488*/ 	.word	0x00002900
        /*048c*/ 	.word	0x00000000
        /*0490*/ 	.word	0x00000000
        /*0494*/ 	.short	0x0101
        /*0496*/ 	.byte	0xff
	.zero		1


	//   ....[57]....
        /*0498*/ 	.word	0x00002920
        /*049c*/ 	.word	0x000000ff
        /*04a0*/ 	.word	0x000000c0
        /*04a4*/ 	.short	0x010a
        /*04a6*/ 	.byte	0x05
	.zero		1


	//   ....[58]....
        /*04a8*/ 	.word	0x00002a40
        /*04ac*/ 	.word	0x00000000
        /*04b0*/ 	.word	0x000000b0
        /*04b4*/ 	.short	0x010a
        /*04b6*/ 	.byte	0xff
	.zero		1


	//   ....[59]....
        /*04b8*/ 	.word	0x00002b40
        /*04bc*/ 	.word	0x00000000
        /*04c0*/ 	.word	0x00000000
        /*04c4*/ 	.short	0x0101
        /*04c6*/ 	.byte	0xff
	.zero		1


	//   ....[60]....
        /*04c8*/ 	.word	0x00002bd0
        /*04cc*/ 	.word	0x000000ff
        /*04d0*/ 	.word	0x000000c0
        /*04d4*/ 	.short	0x0106
        /*04d6*/ 	.byte	0x05
	.zero		1


	//   ....[61]....
        /*04d8*/ 	.word	0x00002bf0
        /*04dc*/ 	.word	0x000000ff
        /*04e0*/ 	.word	0x000000c0
        /*04e4*/ 	.short	0x010a
        /*04e6*/ 	.byte	0x05
	.zero		1


	//   ....[62]....
        /*04e8*/ 	.word	0x00002c80
        /*04ec*/ 	.word	0x000000ff
        /*04f0*/ 	.word	0x000000c0
        /*04f4*/ 	.short	0x0106
        /*04f6*/ 	.byte	0x04
	.zero		1


	//   ....[63]....
        /*04f8*/ 	.word	0x00002cc0
        /*04fc*/ 	.word	0x00000000
        /*0500*/ 	.word	0x000000c0
        /*0504*/ 	.short	0x010a
        /*0506*/ 	.byte	0xff
	.zero		1


	//   ....[64]....
        /*0508*/ 	.word	0x00003200
        /*050c*/ 	.word	0x00000000
        /*0510*/ 	.word	0x000000b0
        /*0514*/ 	.short	0x010a
        /*0516*/ 	.byte	0xff
	.zero		1


	//   ....[65]....
        /*0518*/ 	.word	0x00003310
        /*051c*/ 	.word	0x00000003
        /*0520*/ 	.word	0x00000000
        /*0524*/ 	.short	0x0101
        /*0526*/ 	.byte	0xff
	.zero		1


	//   ....[66]....
        /*0528*/ 	.word	0x00003320
        /*052c*/ 	.word	0x000000ff
        /*0530*/ 	.word	0x00000000
        /*0534*/ 	.short	0x010a
        /*0536*/ 	.byte	0x06
	.zero		1


	//   ....[67]....
        /*0538*/ 	.word	0x00003340
        /*053c*/ 	.word	0x000000ff
        /*0540*/ 	.word	0x000000f0
        /*0544*/ 	.short	0x010a
        /*0546*/ 	.byte	0x07
	.zero		1


	//   ....[68]....
        /*0548*/ 	.word	0x00003410
        /*054c*/ 	.word	0x000000ff
        /*0550*/ 	.word	0x00000000
        /*0554*/ 	.short	0x010a
        /*0556*/ 	.byte	0x06
	.zero		1


	//   ....[69]....
        /*0558*/ 	.word	0x00003540
        /*055c*/ 	.word	0x000000ff
        /*0560*/ 	.word	0x00000000
        /*0564*/ 	.short	0x010a
        /*0566*/ 	.byte	0x1a
	.zero		1


	//   ....[70]....
        /*0568*/ 	.word	0x000037e0
        /*056c*/ 	.word	0x000000ff
        /*0570*/ 	.word	0x00000000
        /*0574*/ 	.short	0x010a
        /*0576*/ 	.byte	0x06
	.zero		1


	//   ....[71]....
        /*0578*/ 	.word	0x00003870
        /*057c*/ 	.word	0x000000ff
        /*0580*/ 	.word	0x00000000
        /*0584*/ 	.short	0x010a
        /*0586*/ 	.byte	0x06
	.zero		1


	//   ....[72]....
        /*0588*/ 	.word	0x00003900
        /*058c*/ 	.word	0x000000ff
        /*0590*/ 	.word	0x00000000
        /*0594*/ 	.short	0x010a
        /*0596*/ 	.byte	0x06
	.zero		1


	//   ....[73]....
        /*0598*/ 	.word	0x00003990
        /*059c*/ 	.word	0x000000ff
        /*05a0*/ 	.word	0x00000000
        /*05a4*/ 	.short	0x010a
        /*05a6*/ 	.byte	0x07
	.zero		1


	//   ....[74]....
        /*05a8*/ 	.word	0x00003e10
        /*05ac*/ 	.word	0x00000000
        /*05b0*/ 	.word	0x000000b0
        /*05b4*/ 	.short	0x010a
        /*05b6*/ 	.byte	0xff
	.zero		1


	//   ....[75]....
        /*05b8*/ 	.word	0x00003ed0
        /*05bc*/ 	.word	0x00000000
        /*05c0*/ 	.word	0x00000000
        /*05c4*/ 	.short	0x0101
        /*05c6*/ 	.byte	0xff
	.zero		1


	//   ....[76]....
        /*05c8*/ 	.word	0x000041f0
        /*05cc*/ 	.word	0x000000ff
        /*05d0*/ 	.word	0x000000a8
        /*05d4*/ 	.short	0x010a
        /*05d6*/ 	.byte	0x07
	.zero		1


	//   ....[77]....
        /*05d8*/ 	.word	0x000043e0
        /*05dc*/ 	.word	0x000000ff
        /*05e0*/ 	.word	0x00000080
        /*05e4*/ 	.short	0x010a
        /*05e6*/ 	.byte	0x07
	.zero		1


	//   ....[78]....
        /*05e8*/ 	.word	0x00004550
        /*05ec*/ 	.word	0x000000ff
        /*05f0*/ 	.word	0x00000060
        /*05f4*/ 	.short	0x010b
        /*05f6*/ 	.byte	0x07
	.zero		1


	//   ....[79]....
        /*05f8*/ 	.word	0x00004560
        /*05fc*/ 	.word	0x000000ff
        /*0600*/ 	.word	0x00000000
        /*0604*/ 	.short	0x0101
        /*0606*/ 	.byte	0x08
	.zero		1


	//   ....[80]....
        /*0608*/ 	.word	0x00004570
        /*060c*/ 	.word	0x000000ff
        /*0610*/ 	.word	0x00000088
        /*0614*/ 	.short	0x010a
        /*0616*/ 	.byte	0x07
	.zero		1


	//   ....[81]....
        /*0618*/ 	.word	0x000046c0
        /*061c*/ 	.word	0x000000ff
        /*0620*/ 	.word	0x00000068
        /*0624*/ 	.short	0x010b
        /*0626*/ 	.byte	0x07
	.zero		1


	//   ....[82]....
        /*0628*/ 	.word	0x000046d0
        /*062c*/ 	.word	0x000000ff
        /*0630*/ 	.word	0x00000000
        /*0634*/ 	.short	0x0101
        /*0636*/ 	.byte	0x08
	.zero		1


	//   ....[83]....
        /*0638*/ 	.word	0x000046e0
        /*063c*/ 	.word	0x000000ff
        /*0640*/ 	.word	0x00000090
        /*0644*/ 	.short	0x010a
        /*0646*/ 	.byte	0x07
	.zero		1


	//   ....[84]....
        /*0648*/ 	.word	0x00004860
        /*064c*/ 	.word	0x000000ff
        /*0650*/ 	.word	0x00000070
        /*0654*/ 	.short	0x010b
        /*0656*/ 	.byte	0x07
	.zero		1


	//   ....[85]....
        /*0658*/ 	.word	0x000048a0
        /*065c*/ 	.word	0x000000ff
        /*0660*/ 	.word	0x00000000
        /*0664*/ 	.short	0x0101
        /*0666*/ 	.byte	0x08
	.zero		1


	//   ....[86]....
        /*0668*/ 	.word	0x000048e0
        /*066c*/ 	.word	0x000000ff
        /*0670*/ 	.word	0x00000098
        /*0674*/ 	.short	0x010a
        /*0676*/ 	.byte	0x07
	.zero		1


	//   ....[87]....
        /*0678*/ 	.word	0x00004b20
        /*067c*/ 	.word	0x000000ff
        /*0680*/ 	.word	0x00000078
        /*0684*/ 	.short	0x010b
        /*0686*/ 	.byte	0x07
	.zero		1


	//   ....[88]....
        /*0688*/ 	.word	0x00004b40
        /*068c*/ 	.word	0x000000ff
        /*0690*/ 	.word	0x00000000
        /*0694*/ 	.short	0x0101
        /*0696*/ 	.byte	0x0d
	.zero		1


	//   ....[89]....
        /*0698*/ 	.word	0x00004b70
        /*069c*/ 	.word	0x000000ff
        /*06a0*/ 	.word	0x00000080
        /*06a4*/ 	.short	0x010a
        /*06a6*/ 	.byte	0x07
	.zero		1


	//   ....[90]....
        /*06a8*/ 	.word	0x00004b90
        /*06ac*/ 	.word	0x000000ff
        /*06b0*/ 	.word	0x00000088
        /*06b4*/ 	.short	0x010a
        /*06b6*/ 	.byte	0x07
	.zero		1


	//   ....[91]....
        /*06b8*/ 	.word	0x00004bb0
        /*06bc*/ 	.word	0x000000ff
        /*06c0*/ 	.word	0x00000090
        /*06c4*/ 	.short	0x010a
        /*06c6*/ 	.byte	0x07
	.zero		1


	//   ....[92]....
        /*06c8*/ 	.word	0x00004bf0
        /*06cc*/ 	.word	0x00000000
        /*06d0*/ 	.word	0x00000098
        /*06d4*/ 	.short	0x010a
        /*06d6*/ 	.byte	0xff
	.zero		1


	//   ....[93]....
        /*06d8*/ 	.word	0x00004f20
        /*06dc*/ 	.word	0x00000000
        /*06e0*/ 	.word	0x000000b0
        /*06e4*/ 	.short	0x010a
        /*06e6*/ 	.byte	0xff
	.zero		1


	//   ....[94]....
        /*06e8*/ 	.word	0x00005030
        /*06ec*/ 	.word	0x00000000
        /*06f0*/ 	.word	0x00000000
        /*06f4*/ 	.short	0x0101
        /*06f6*/ 	.byte	0xff
	.zero		1


	//   ....[95]....
        /*06f8*/ 	.word	0x00005a80
        /*06fc*/ 	.word	0x000000ff
        /*0700*/ 	.word	0x00000060
        /*0704*/ 	.short	0x010a
        /*0706*/ 	.byte	0x30
	.zero		1


	//   ....[96]....
        /*0708*/ 	.word	0x00005ac0
        /*070c*/ 	.word	0x00000040
        /*0710*/ 	.word	0x000000d0
        /*0714*/ 	.short	0x010a
        /*0716*/ 	.byte	0xff
	.zero		1


	//   ....[97]....
        /*0718*/ 	.word	0x00005bb0
        /*071c*/ 	.word	0x000000ff
        /*0720*/ 	.word	0x00000060
        /*0724*/ 	.short	0x010a
        /*0726*/ 	.byte	0x30
	.zero		1


	//   ....[98]....
        /*0728*/ 	.word	0x00005ca0
        /*072c*/ 	.word	0x00000040
        /*0730*/ 	.word	0x000000d0
        /*0734*/ 	.short	0x010a
        /*0736*/ 	.byte	0xff
	.zero		1


	//   ....[99]....
        /*0738*/ 	.word	0x00006770
        /*073c*/ 	.word	0x00000000
        /*0740*/ 	.word	0x00000000
        /*0744*/ 	.short	0x0101
        /*0746*/ 	.byte	0xff
	.zero		1


	//   ....[100]....
        /*0748*/ 	.word	0x00006780
        /*074c*/ 	.word	0x00000002
        /*0750*/ 	.word	0x00000060
        /*0754*/ 	.short	0x010a
        /*0756*/ 	.byte	0xff
	.zero		1


	//   ....[101]....
        /*0758*/ 	.word	0x00006860
        /*075c*/ 	.word	0x00000002
        /*0760*/ 	.word	0x00000060
        /*0764*/ 	.short	0x010a
        /*0766*/ 	.byte	0xff
	.zero		1


	//   ....[102]....
        /*0768*/ 	.word	0x000073c0
        /*076c*/ 	.word	0x00000048
        /*0770*/ 	.word	0x00000000
        /*0774*/ 	.short	0x0101
        /*0776*/ 	.byte	0xff
	.zero		1


	//   ....[103]....
        /*0778*/ 	.word	0x000073e0
        /*077c*/ 	.word	0x00000000
        /*0780*/ 	.word	0x00000060
        /*0784*/ 	.short	0x010a
        /*0786*/ 	.byte	0xff
	.zero		1


	//   ....[104]....
        /*0788*/ 	.word	0x000074b0
        /*078c*/ 	.word	0x00000000
        /*0790*/ 	.word	0x00000060
        /*0794*/ 	.short	0x010a
        /*0796*/ 	.byte	0xff
	.zero		1


	//   ....[105]....
        /*0798*/ 	.word	0x00008010
        /*079c*/ 	.word	0x00000048
        /*07a0*/ 	.word	0x00000000
        /*07a4*/ 	.short	0x0101
        /*07a6*/ 	.byte	0xff
	.zero		1


	//   ....[106]....
        /*07a8*/ 	.word	0x00008030
        /*07ac*/ 	.word	0x00000000
        /*07b0*/ 	.word	0x00000060
        /*07b4*/ 	.short	0x010a
        /*07b6*/ 	.byte	0xff
	.zero		1


	//   ....[107]....
        /*07b8*/ 	.word	0x00008100
        /*07bc*/ 	.word	0x00000000
        /*07c0*/ 	.word	0x00000060
        /*07c4*/ 	.short	0x010a
        /*07c6*/ 	.byte	0xff
	.zero		1


	//   ....[108]....
        /*07c8*/ 	.word	0x00008440
        /*07cc*/ 	.word	0x000000ff
        /*07d0*/ 	.word	0x00000000
        /*07d4*/ 	.short	0x0101
        /*07d6*/ 	.byte	0x05
	.zero		1


	//   ....[109]....
        /*07d8*/ 	.word	0x00008cc0
        /*07dc*/ 	.word	0x00000000
        /*07e0*/ 	.word	0x00000000
        /*07e4*/ 	.short	0x0101
        /*07e6*/ 	.byte	0xff
	.zero		1


	//   ....[110]....
        /*07e8*/ 	.word	0x00008f30
        /*07ec*/ 	.word	0x000000ff
        /*07f0*/ 	.word	0x00000000
        /*07f4*/ 	.short	0x0101
        /*07f6*/ 	.byte	0x04
	.zero		1


	//   ....[111]....
        /*07f8*/ 	.word	0x00008f50
        /*07fc*/ 	.word	0x00000002
        /*0800*/ 	.word	0x00000120
        /*0804*/ 	.short	0x010a
        /*0806*/ 	.byte	0xff
	.zero		1


	//   ....[112]....
        /*0808*/ 	.word	0x00008fb0
        /*080c*/ 	.word	0x00000002
        /*0810*/ 	.word	0x00000030
        /*0814*/ 	.short	0x010a
        /*0816*/ 	.byte	0xff
	.zero		1


	//   ....[113]....
        /*0818*/ 	.word	0x00009010
        /*081c*/ 	.word	0x00000002
        /*0820*/ 	.word	0x00000030
        /*0824*/ 	.short	0x010a
        /*0826*/ 	.byte	0xff
	.zero		1


	//   ....[114]....
        /*0828*/ 	.word	0x00009060
        /*082c*/ 	.word	0x00000002
        /*0830*/ 	.word	0x000000b0
        /*0834*/ 	.short	0x010a
        /*0836*/ 	.byte	0xff
	.zero		1


	//   ....[115]....
        /*0838*/ 	.word	0x000090c0
        /*083c*/ 	.word	0x00000000
        /*0840*/ 	.word	0x00000000
        /*0844*/ 	.short	0x010a
        /*0846*/ 	.byte	0xff
	.zero		1


	//   ....[116]....
        /*0848*/ 	.word	0x00009120
        /*084c*/ 	.word	0x00000000
        /*0850*/ 	.word	0x00000000
        /*0854*/ 	.short	0x010a
        /*0856*/ 	.byte	0xff
	.zero		1


	//   ....[117]....
        /*0858*/ 	.word	0x00009180
        /*085c*/ 	.word	0x00000000
        /*0860*/ 	.word	0x00000000
        /*0864*/ 	.short	0x010a
        /*0866*/ 	.byte	0xff
	.zero		1


	//   ....[118]....
        /*0868*/ 	.word	0x000091e0
        /*086c*/ 	.word	0x00000000
        /*0870*/ 	.word	0x00000000
        /*0874*/ 	.short	0x010a
        /*0876*/ 	.byte	0xff
	.zero		1


	//   ....[119]....
        /*0878*/ 	.word	0x00009240
        /*087c*/ 	.word	0x00000000
        /*0880*/ 	.word	0x00000000
        /*0884*/ 	.short	0x010a
        /*0886*/ 	.byte	0xff
	.zero		1


	//   ....[120]....
        /*0888*/ 	.word	0x00009290
        /*088c*/ 	.word	0x00000000
        /*0890*/ 	.word	0x00000110
        /*0894*/ 	.short	0x010a
        /*0896*/ 	.byte	0xff
	.zero		1


	//   ....[121]....
        /*0898*/ 	.word	0x000092f0
        /*089c*/ 	.word	0x00000000
        /*08a0*/ 	.word	0x000000c0
        /*08a4*/ 	.short	0x010a
        /*08a6*/ 	.byte	0xff
	.zero		1


	//   ....[122]....
        /*08a8*/ 	.word	0x00009340
        /*08ac*/ 	.word	0x00000000
        /*08b0*/ 	.word	0x000000b0
        /*08b4*/ 	.short	0x010a
        /*08b6*/ 	.byte	0xff
	.zero		1


	//   ....[123]....
        /*08b8*/ 	.word	0x000093a0
        /*08bc*/ 	.word	0x00000000
        /*08c0*/ 	.word	0x000000c0
        /*08c4*/ 	.short	0x010a
        /*08c6*/ 	.byte	0xff
	.zero		1


	//   ....[124]....
        /*08c8*/ 	.word	0x000093f0
        /*08cc*/ 	.word	0x00000000
        /*08d0*/ 	.word	0x000000b0
        /*08d4*/ 	.short	0x010a
        /*08d6*/ 	.byte	0xff
	.zero		1


	//   ....[125]....
        /*08d8*/ 	.word	0x00009450
        /*08dc*/ 	.word	0x00000002
        /*08e0*/ 	.word	0x000000f0
        /*08e4*/ 	.short	0x010a
        /*08e6*/ 	.byte	0xff
	.zero		1


	//   ....[126]....
        /*08e8*/ 	.word	0x000094b0
        /*08ec*/ 	.word	0x00000000
        /*08f0*/ 	.word	0x00000000
        /*08f4*/ 	.short	0x010a
        /*08f6*/ 	.byte	0xff
	.zero		1


	//   ....[127]....
        /*08f8*/ 	.word	0x00009510
        /*08fc*/ 	.word	0x00000000
        /*0900*/ 	.word	0x00000000
        /*0904*/ 	.short	0x010a
        /*0906*/ 	.byte	0xff
	.zero		1


	//   ....[128]....
        /*0908*/ 	.word	0x00009570
        /*090c*/ 	.word	0x00000000
        /*0910*/ 	.word	0x00000000
        /*0914*/ 	.short	0x010a
        /*0916*/ 	.byte	0xff
	.zero		1


	//   ....[129]....
        /*0918*/ 	.word	0x000095d0
        /*091c*/ 	.word	0x00000000
        /*0920*/ 	.word	0x00000000
        /*0924*/ 	.short	0x010a
        /*0926*/ 	.byte	0xff
	.zero		1


	//   ....[130]....
        /*0928*/ 	.word	0x00009630
        /*092c*/ 	.word	0x00000000
        /*0930*/ 	.word	0x00000000
        /*0934*/ 	.short	0x010a
        /*0936*/ 	.byte	0xff
	.zero		1


	//   ....[131]....
        /*0938*/ 	.word	0x00009680
        /*093c*/ 	.word	0x00000000
        /*0940*/ 	.word	0x000000b0
        /*0944*/ 	.short	0x010a
        /*0946*/ 	.byte	0xff
	.zero		1


	//   ....[132]....
        /*0948*/ 	.word	0x000096e0
        /*094c*/ 	.word	0x00000000
        /*0950*/ 	.word	0x000000a8
        /*0954*/ 	.short	0x010a
        /*0956*/ 	.byte	0xff
	.zero		1


	//   ....[133]....
        /*0958*/ 	.word	0x00009740
        /*095c*/ 	.word	0x00000000
        /*0960*/ 	.word	0x00000080
        /*0964*/ 	.short	0x010a
        /*0966*/ 	.byte	0xff
	.zero		1


	//   ....[134]....
        /*0968*/ 	.word	0x000097a0
        /*096c*/ 	.word	0x00000000
        /*0970*/ 	.word	0x00000088
        /*0974*/ 	.short	0x010a
        /*0976*/ 	.byte	0xff
	.zero		1


	//   ....[135]....
        /*0978*/ 	.word	0x00009800
        /*097c*/ 	.word	0x00000000
        /*0980*/ 	.word	0x00000090
        /*0984*/ 	.short	0x010a
        /*0986*/ 	.byte	0xff
	.zero		1


	//   ....[136]....
        /*0988*/ 	.word	0x00009860
        /*098c*/ 	.word	0x00000000
        /*0990*/ 	.word	0x00000098
        /*0994*/ 	.short	0x010a
        /*0996*/ 	.byte	0xff
	.zero		1


	//   ....[137]....
        /*0998*/ 	.word	0x000098c0
        /*099c*/ 	.word	0x00000000
        /*09a0*/ 	.word	0x00000080
        /*09a4*/ 	.short	0x010a
        /*09a6*/ 	.byte	0xff
	.zero		1


	//   ....[138]....
        /*09a8*/ 	.word	0x00009920
        /*09ac*/ 	.word	0x00000000
        /*09b0*/ 	.word	0x00000088
        /*09b4*/ 	.short	0x010a
        /*09b6*/ 	.byte	0xff
	.zero		1


	//   ....[139]....
        /*09b8*/ 	.word	0x00009980
        /*09bc*/ 	.word	0x00000000
        /*09c0*/ 	.word	0x00000090
        /*09c4*/ 	.short	0x010a
        /*09c6*/ 	.byte	0xff
	.zero		1


	//   ....[140]....
        /*09c8*/ 	.word	0x000099d0
        /*09cc*/ 	.word	0x00000000
        /*09d0*/ 	.word	0x000000b0
        /*09d4*/ 	.short	0x010a
        /*09d6*/ 	.byte	0xff
	.zero		1


	//   ....[141]....
        /*09d8*/ 	.word	0x00009a30
        /*09dc*/ 	.word	0x00000002
        /*09e0*/ 	.word	0x00000060
        /*09e4*/ 	.short	0x010a
        /*09e6*/ 	.byte	0xff
	.zero		1


	//   ....[142]....
        /*09e8*/ 	.word	0x00009a80
        /*09ec*/ 	.word	0x00000040
        /*09f0*/ 	.word	0x000000d0
        /*09f4*/ 	.short	0x010a
        /*09f6*/ 	.byte	0xff
	.zero		1


	//   ....[143]....
        /*09f8*/ 	.word	0x00009ad0
        /*09fc*/ 	.word	0x00000002
        /*0a00*/ 	.word	0x00000060
        /*0a04*/ 	.short	0x010a
        /*0a06*/ 	.byte	0xff
	.zero		1


	//   ....[144]....
        /*0a08*/ 	.word	0x00009b20
        /*0a0c*/ 	.word	0x00000000
        /*0a10*/ 	.word	0x00000060
        /*0a14*/ 	.short	0x010a
        /*0a16*/ 	.byte	0xff
	.zero		1


	//   ....[145]....
        /*0a18*/ 	.word	0x00009b70
        /*0a1c*/ 	.word	0x00000000
        /*0a20*/ 	.word	0x00000060
        /*0a24*/ 	.short	0x010a
        /*0a26*/ 	.byte	0xff
	.zero		1


	//----- nvinfo : EIATTR_NUM_MBARRIERS
	.align		4
.L_47:
        /*0a28*/ 	.byte	0x03, 0x38
        /*0a2a*/ 	.short	0x0026


	//----- nvinfo : EIATTR_EXIT_INSTR_OFFSETS
	.align		4
        /*0a2c*/ 	.byte	0x04, 0x1c
        /*0a2e*/ 	.short	(.L_49 - .L_48)


	//   ....[0]....
.L_48:
        /*0a30*/ 	.word	0x000027a0


	//   ....[1]....
        /*0a34*/ 	.word	0x00002c90


	//   ....[2]....
        /*0a38*/ 	.word	0x00002cf0


	//   ....[3]....
        /*0a3c*/ 	.word	0x00003bf0


	//   ....[4]....
        /*0a40*/ 	.word	0x00004c20


	//   ....[5]....
        /*0a44*/ 	.word	0x00004c60


	//   ....[6]....
        /*0a48*/ 	.word	0x00008e20


	//   ....[7]....
        /*0a4c*/ 	.word	0x00008ea0


	//   ....[8]....
        /*0a50*/ 	.word	0x00008ed0


	//   ....[9]....
        /*0a54*/ 	.word	0x00008f40


	//----- nvinfo : EIATTR_MAX_THREADS
	.align		4
.L_49:
        /*0a58*/ 	.byte	0x04, 0x05
        /*0a5a*/ 	.short	(.L_51 - .L_50)
.L_50:
        /*0a5c*/ 	.word	0x00000100
        /*0a60*/ 	.word	0x00000001
        /*0a64*/ 	.word	0x00000001


	//----- nvinfo : EIATTR_CRS_STACK_SIZE
	.align		4
.L_51:
        /*0a68*/ 	.byte	0x04, 0x1e
        /*0a6a*/ 	.short	(.L_53 - .L_52)
.L_52:
        /*0a6c*/ 	.word	0x00000000


	//----- nvinfo : EIATTR_CBANK_PARAM_SIZE
	.align		4
.L_53:
        /*0a70*/ 	.byte	0x03, 0x19
        /*0a72*/ 	.short	0x0800


	//----- nvinfo : EIATTR_PARAM_CBANK
	.align		4
        /*0a74*/ 	.byte	0x04, 0x0a
        /*0a76*/ 	.short	(.L_55 - .L_54)
	.align		4
.L_54:
        /*0a78*/ 	.word	index@(.nv.constant0._ZN7cutlass13device_kernelINS_4gemm6kernel13GemmUniversalIN4cute5tupleIJiiiiEEENS1_10collective13CollectiveMmaINS1_35MainloopSm100TmaUmmaWarpSpecializedILi6ELi2ELi4ENS5_IJNS4_1CILi1EEESB_SB_EEEEENS5_IJNSA_ILi128EEESE_NSA_ILi64EEEEEENS_6half_tENS5_IJSB_llEEESH_SI_NS4_8TiledMMAINS4_8MMA_AtomIJNS4_20SM100_MMA_F16BF16_SSISH_SH_fLi128ELi128ELNS4_4UMMA5MajorE1ELSN_1ELNSM_7ScaleInE0ELSO_0EEEEEENS4_6LayoutISC_NS5_IJNSA_ILi0EEESS_SS_EEEEENS5_IJNS4_10UnderscoreESV_SV_EEEEENS4_13SM90_TMA_LOADENS4_14ComposedLayoutINS4_7SwizzleILi3ELi4ELi3EEENS4_18smem_ptr_flag_bitsILi16EEENSR_INS5_IJSF_NSA_ILi8EEEEEENS5_IJSB_SF_EEEEEEEvNS4_8identityESY_S18_vS19_EENS_8epilogue10collective18CollectiveEpilogueINS1B_23Sm100TmaWarpSpecializedILi4ELi2ELi32ELb1ELb0EEEJSG_NS5_IJNSR_ISE_SB_EENSR_INSA_ILi32EEESB_EEEEESH_NS5_IJlSB_lEEESH_S1K_NS1B_6fusion15FusionCallbacksIS1F_NS1L_17LinearCombinationISH_fSH_fLNS_15FloatRoundStyleE2EEESG_S1J_JEEENS4_5SM1004TMEM4LOAD26SM100_TMEM_LOAD_32dp32b32xESY_NSZ_INS10_ILi2ELi4ELi3EEES13_NSR_INS5_IJS14_S1H_EEENS5_IJS1H_SB_EEEEEEENS4_39AutoVectorizingCopyWithAssumedAlignmentILi128EEENS4_14SM90_TMA_STOREES1Z_S21_S21_EEEvvEEEEvNT_6ParamsE)
        /*0a7c*/ 	.short	0x0380
        /*0a7e*/ 	.short	0x0800


	//----- nvinfo : EIATTR_SW_WAR
	.align		4
.L_55:
        /*0a80*/ 	.byte	0x04, 0x36
        /*0a82*/ 	.short	(.L_57 - .L_56)
.L_56:
        /*0a84*/ 	.word	0x00000008
.L_57:


//--------------------- .nv.callgraph             --------------------------
	.section	.nv.callgraph,"",@"SHT_CUDA_CALLGRAPH"
	.align	4
	.sectionentsize	8
	.align		4
        /*0000*/ 	.word	0x00000000
	.align		4
        /*0004*/ 	.word	0xffffffff
	.align		4
        /*0008*/ 	.word	index@(_ZN7cutlass13device_kernelINS_4gemm6kernel13GemmUniversalIN4cute5tupleIJiiiiEEENS1_10collective13CollectiveMmaINS1_35MainloopSm100TmaUmmaWarpSpecializedILi6ELi2ELi4ENS5_IJNS4_1CILi1EEESB_SB_EEEEENS5_IJNSA_ILi128EEESE_NSA_ILi64EEEEEENS_6half_tENS5_IJSB_llEEESH_SI_NS4_8TiledMMAINS4_8MMA_AtomIJNS4_20SM100_MMA_F16BF16_SSISH_SH_fLi128ELi128ELNS4_4UMMA5MajorE1ELSN_1ELNSM_7ScaleInE0ELSO_0EEEEEENS4_6LayoutISC_NS5_IJNSA_ILi0EEESS_SS_EEEEENS5_IJNS4_10UnderscoreESV_SV_EEEEENS4_13SM90_TMA_LOADENS4_14ComposedLayoutINS4_7SwizzleILi3ELi4ELi3EEENS4_18smem_ptr_flag_bitsILi16EEENSR_INS5_IJSF_NSA_ILi8EEEEEENS5_IJSB_SF_EEEEEEEvNS4_8identityESY_S18_vS19_EENS_8epilogue10collective18CollectiveEpilogueINS1B_23Sm100TmaWarpSpecializedILi4ELi2ELi32ELb1ELb0EEEJSG_NS5_IJNSR_ISE_SB_EENSR_INSA_ILi32EEESB_EEEEESH_NS5_IJlSB_lEEESH_S1K_NS1B_6fusion15FusionCallbacksIS1F_NS1L_17LinearCombinationISH_fSH_fLNS_15FloatRoundStyleE2EEESG_S1J_JEEENS4_5SM1004TMEM4LOAD26SM100_TMEM_LOAD_32dp32b32xESY_NSZ_INS10_ILi2ELi4ELi3EEES13_NSR_INS5_IJS14_S1H_EEENS5_IJS1H_SB_EEEEEEENS4_39AutoVectorizingCopyWithAssumedAlignmentILi128EEENS4_14SM90_TMA_STOREES1Z_S21_S21_EEEvvEEEEvNT_6ParamsE)
	.align		4
        /*000c*/ 	.word	index@(__assertfail)
	.align		4
        /*0010*/ 	.word	0x00000000
	.align		4
        /*0014*/ 	.word	0xfffffffe
	.align		4
        /*0018*/ 	.word	0x00000000
	.align		4
        /*001c*/ 	.word	0xfffffffd
	.align		4
        /*0020*/ 	.word	0x00000000
	.align		4
        /*0024*/ 	.word	0xfffffffc


//--------------------- .nv.constant4             --------------------------
	.section	.nv.constant4,"a",@progbits
	.align	8
	.align		8
.nv.constant4:
        /*0000*/ 	.dword	__assertfail
	.align		8
        /*0008*/ 	.dword	__unnamed_1
	.align		8
        /*0010*/ 	.dword	__unnamed_2
	.align		8
        /*0018*/ 	.dword	_ZN40_INTERNAL_e03e4e87_4_k_cu_ef34ed19_263764cuda3std3__45__cpo5beginE
	.align		8
        /*0020*/ 	.dword	_ZN40_INTERNAL_e03e4e87_4_k_cu_ef34ed19_263764cuda3std3__45__cpo3endE
	.align		8
        /*0028*/ 	.dword	_ZN40_INTERNAL_e03e4e87_4_k_cu_ef34ed19_263764cuda3std3__45__cpo6cbeginE
	.align		8
        /*0030*/ 	.dword	_ZN40_INTERNAL_e03e4e87_4_k_cu_ef34ed19_263764cuda3std3__45__cpo4cendE
	.align		8
        /*0038*/ 	.dword	_ZN40_INTERNAL_e03e4e87_4_k_cu_ef34ed19_263764cuda3std3__442_GLOBAL__N__e03e4e87_4_k_cu_ef34ed19_263766ignoreE
	.align		8
        /*0040*/ 	.dword	_ZN40_INTERNAL_e03e4e87_4_k_cu_ef34ed19_263764cuda3std3__419piecewise_constructE
	.align		8
        /*0048*/ 	.dword	_ZN40_INTERNAL_e03e4e87_4_k_cu_ef34ed19_263764cuda3std3__48in_placeE
	.align		8
        /*0050*/ 	.dword	_ZN40_INTERNAL_e03e4e87_4_k_cu_ef34ed19_263764cuda3std6ranges3__45__cpo4swapE
	.align		8
        /*0058*/ 	.dword	_ZN40_INTERNAL_e03e4e87_4_k_cu_ef34ed19_263764cuda3std6ranges3__45__cpo9iter_moveE
	.align		8
        /*0060*/ 	.dword	_ZN40_INTERNAL_e03e4e87_4_k_cu_ef34ed19_263764cute7productE
	.align		8
        /*0068*/ 	.dword	_ZN40_INTERNAL_e03e4e87_4_k_cu_ef34ed19_263764cute1_E
	.align		8
        /*0070*/ 	.dword	$str$25
	.align		8
        /*0078*/ 	.dword	$str$26
	.align		8
        /*0080*/ 	.dword	$str$27
	.align		8
        /*0088*/ 	.dword	$str$28


//--------------------- .text._ZN7cutlass13device_kernelINS_4gemm6kernel13GemmUniversalIN4cute5tupleIJiiiiEEENS1_10collective13CollectiveMmaINS1_35MainloopSm100TmaUmmaWarpSpecializedILi6ELi2ELi4ENS5_IJNS4_1CILi1EEESB_SB_EEEEENS5_IJNSA_ILi128EEESE_NSA_ILi64EEEEEENS_6half_tENS5_IJSB_llEEESH_SI_NS4_8TiledMMAINS4_8MMA_AtomIJNS4_20SM100_MMA_F16BF16_SSISH_SH_fLi128ELi128ELNS4_4UMMA5MajorE1ELSN_1ELNSM_7ScaleInE0ELSO_0EEEEEENS4_6LayoutISC_NS5_IJNSA_ILi0EEESS_SS_EEEEENS5_IJNS4_10UnderscoreESV_SV_EEEEENS4_13SM90_TMA_LOADENS4_14ComposedLayoutINS4_7SwizzleILi3ELi4ELi3EEENS4_18smem_ptr_flag_bitsILi16EEENSR_INS5_IJSF_NSA_ILi8EEEEEENS5_IJSB_SF_EEEEEEEvNS4_8identityESY_S18_vS19_EENS_8epilogue10collective18CollectiveEpilogueINS1B_23Sm100TmaWarpSpecializedILi4ELi2ELi32ELb1ELb0EEEJSG_NS5_IJNSR_ISE_SB_EENSR_INSA_ILi32EEESB_EEEEESH_NS5_IJlSB_lEEESH_S1K_NS1B_6fusion15FusionCallbacksIS1F_NS1L_17LinearCombinationISH_fSH_fLNS_15FloatRoundStyleE2EEESG_S1J_JEEENS4_5SM1004TMEM4LOAD26SM100_TMEM_LOAD_32dp32b32xESY_NSZ_INS10_ILi2ELi4ELi3EEES13_NSR_INS5_IJS14_S1H_EEENS5_IJS1H_SB_EEEEEEENS4_39AutoVectorizingCopyWithAssumedAlignmentILi128EEENS4_14SM90_TMA_STOREES1Z_S21_S21_EEEvvEEEEvNT_6ParamsE --------------------------
	.section	.text._ZN7cutlass13device_kernelINS_4gemm6kernel13GemmUniversalIN4cute5tupleIJiiiiEEENS1_10collective13CollectiveMmaINS1_35MainloopSm100TmaUmmaWarpSpecializedILi6ELi2ELi4ENS5_IJNS4_1CILi1EEESB_SB_EEEEENS5_IJNSA_ILi128EEESE_NSA_ILi64EEEEEENS_6half_tENS5_IJSB_llEEESH_SI_NS4_8TiledMMAINS4_8MMA_AtomIJNS4_20SM100_MMA_F16BF16_SSISH_SH_fLi128ELi128ELNS4_4UMMA5MajorE1ELSN_1ELNSM_7ScaleInE0ELSO_0EEEEEENS4_6LayoutISC_NS5_IJNSA_ILi0EEESS_SS_EEEEENS5_IJNS4_10UnderscoreESV_SV_EEEEENS4_13SM90_TMA_LOADENS4_14ComposedLayoutINS4_7SwizzleILi3ELi4ELi3EEENS4_18smem_ptr_flag_bitsILi16EEENSR_INS5_IJSF_NSA_ILi8EEEEEENS5_IJSB_SF_EEEEEEEvNS4_8identityESY_S18_vS19_EENS_8epilogue10collective18CollectiveEpilogueINS1B_23Sm100TmaWarpSpecializedILi4ELi2ELi32ELb1ELb0EEEJSG_NS5_IJNSR_ISE_SB_EENSR_INSA_ILi32EEESB_EEEEESH_NS5_IJlSB_lEEESH_S1K_NS1B_6fusion15FusionCallbacksIS1F_NS1L_17LinearCombinationISH_fSH_fLNS_15FloatRoundStyleE2EEESG_S1J_JEEENS4_5SM1004TMEM4LOAD26SM100_TMEM_LOAD_32dp32b32xESY_NSZ_INS10_ILi2ELi4ELi3EEES13_NSR_INS5_IJS14_S1H_EEENS5_IJS1H_SB_EEEEEEENS4_39AutoVectorizingCopyWithAssumedAlignmentILi128EEENS4_14SM90_TMA_STOREES1Z_S21_S21_EEEvvEEEEvNT_6ParamsE,"ax",@progbits
	.align	128
.text._ZN7cutlass13device_kernelINS_4gemm6kernel13GemmUniversalIN4cute5tupleIJiiiiEEENS1_10collective13CollectiveMmaINS1_35MainloopSm100TmaUmmaWarpSpecializedILi6ELi2ELi4ENS5_IJNS4_1CILi1EEESB_SB_EEEEENS5_IJNSA_ILi128EEESE_NSA_ILi64EEEEEENS_6half_tENS5_IJSB_llEEESH_SI_NS4_8TiledMMAINS4_8MMA_AtomIJNS4_20SM100_MMA_F16BF16_SSISH_SH_fLi128ELi128ELNS4_4UMMA5MajorE1ELSN_1ELNSM_7ScaleInE0ELSO_0EEEEEENS4_6LayoutISC_NS5_IJNSA_ILi0EEESS_SS_EEEEENS5_IJNS4_10UnderscoreESV_SV_EEEEENS4_13SM90_TMA_LOADENS4_14ComposedLayoutINS4_7SwizzleILi3ELi4ELi3EEENS4_18smem_ptr_flag_bitsILi16EEENSR_INS5_IJSF_NSA_ILi8EEEEEENS5_IJSB_SF_EEEEEEEvNS4_8identityESY_S18_vS19_EENS_8epilogue10collective18CollectiveEpilogueINS1B_23Sm100TmaWarpSpecializedILi4ELi2ELi32ELb1ELb0EEEJSG_NS5_IJNSR_ISE_SB_EENSR_INSA_ILi32EEESB_EEEEESH_NS5_IJlSB_lEEESH_S1K_NS1B_6fusion15FusionCallbacksIS1F_NS1L_17LinearCombinationISH_fSH_fLNS_15FloatRoundStyleE2EEESG_S1J_JEEENS4_5SM1004TMEM4LOAD26SM100_TMEM_LOAD_32dp32b32xESY_NSZ_INS10_ILi2ELi4ELi3EEES13_NSR_INS5_IJS14_S1H_EEENS5_IJS1H_SB_EEEEEEENS4_39AutoVectorizingCopyWithAssumedAlignmentILi128EEENS4_14SM90_TMA_STOREES1Z_S21_S21_EEEvvEEEEvNT_6ParamsE:
        .type           _ZN7cutlass13device_kernelINS_4gemm6kernel13GemmUniversalIN4cute5tupleIJiiiiEEENS1_10collective13CollectiveMmaINS1_35MainloopSm100TmaUmmaWarpSpecializedILi6ELi2ELi4ENS5_IJNS4_1CILi1EEESB_SB_EEEEENS5_IJNSA_ILi128EEESE_NSA_ILi64EEEEEENS_6half_tENS5_IJSB_llEEESH_SI_NS4_8TiledMMAINS4_8MMA_AtomIJNS4_20SM100_MMA_F16BF16_SSISH_SH_fLi128ELi128ELNS4_4UMMA5MajorE1ELSN_1ELNSM_7ScaleInE0ELSO_0EEEEEENS4_6LayoutISC_NS5_IJNSA_ILi0EEESS_SS_EEEEENS5_IJNS4_10UnderscoreESV_SV_EEEEENS4_13SM90_TMA_LOADENS4_14ComposedLayoutINS4_7SwizzleILi3ELi4ELi3EEENS4_18smem_ptr_flag_bitsILi16EEENSR_INS5_IJSF_NSA_ILi8EEEEEENS5_IJSB_SF_EEEEEEEvNS4_8identityESY_S18_vS19_EENS_8epilogue10collective18CollectiveEpilogueINS1B_23Sm100TmaWarpSpecializedILi4ELi2ELi32ELb1ELb0EEEJSG_NS5_IJNSR_ISE_SB_EENSR_INSA_ILi32EEESB_EEEEESH_NS5_IJlSB_lEEESH_S1K_NS1B_6fusion15FusionCallbacksIS1F_NS1L_17LinearCombinationISH_fSH_fLNS_15FloatRoundStyleE2EEESG_S1J_JEEENS4_5SM1004TMEM4LOAD26SM100_TMEM_LOAD_32dp32b32xESY_NSZ_INS10_ILi2ELi4ELi3EEES13_NSR_INS5_IJS14_S1H_EEENS5_IJS1H_SB_EEEEEEENS4_39AutoVectorizingCopyWithAssumedAlignmentILi128EEENS4_14SM90_TMA_STOREES1Z_S21_S21_EEEvvEEEEvNT_6ParamsE,@function
        .size           _ZN7cutlass13device_kernelINS_4gemm6kernel13GemmUniversalIN4cute5tupleIJiiiiEEENS1_10collective13CollectiveMmaINS1_35MainloopSm100TmaUmmaWarpSpecializedILi6ELi2ELi4ENS5_IJNS4_1CILi1EEESB_SB_EEEEENS5_IJNSA_ILi128EEESE_NSA_ILi64EEEEEENS_6half_tENS5_IJSB_llEEESH_SI_NS4_8TiledMMAINS4_8MMA_AtomIJNS4_20SM100_MMA_F16BF16_SSISH_SH_fLi128ELi128ELNS4_4UMMA5MajorE1ELSN_1ELNSM_7ScaleInE0ELSO_0EEEEEENS4_6LayoutISC_NS5_IJNSA_ILi0EEESS_SS_EEEEENS5_IJNS4_10UnderscoreESV_SV_EEEEENS4_13SM90_TMA_LOADENS4_14ComposedLayoutINS4_7SwizzleILi3ELi4ELi3EEENS4_18smem_ptr_flag_bitsILi16EEENSR_INS5_IJSF_NSA_ILi8EEEEEENS5_IJSB_SF_EEEEEEEvNS4_8identityESY_S18_vS19_EENS_8epilogue10collective18CollectiveEpilogueINS1B_23Sm100TmaWarpSpecializedILi4ELi2ELi32ELb1ELb0EEEJSG_NS5_IJNSR_ISE_SB_EENSR_INSA_ILi32EEESB_EEEEESH_NS5_IJlSB_lEEESH_S1K_NS1B_6fusion15FusionCallbacksIS1F_NS1L_17LinearCombinationISH_fSH_fLNS_15FloatRoundStyleE2EEESG_S1J_JEEENS4_5SM1004TMEM4LOAD26SM100_TMEM_LOAD_32dp32b32xESY_NSZ_INS10_ILi2ELi4ELi3EEES13_NSR_INS5_IJS14_S1H_EEENS5_IJS1H_SB_EEEEEEENS4_39AutoVectorizingCopyWithAssumedAlignmentILi128EEENS4_14SM90_TMA_STOREES1Z_S21_S21_EEEvvEEEEvNT_6ParamsE,(.L_x_182 - _ZN7cutlass13device_kernelINS_4gemm6kernel13GemmUniversalIN4cute5tupleIJiiiiEEENS1_10collective13CollectiveMmaINS1_35MainloopSm100TmaUmmaWarpSpecializedILi6ELi2ELi4ENS5_IJNS4_1CILi1EEESB_SB_EEEEENS5_IJNSA_ILi128EEESE_NSA_ILi64EEEEEENS_6half_tENS5_IJSB_llEEESH_SI_NS4_8TiledMMAINS4_8MMA_AtomIJNS4_20SM100_MMA_F16BF16_SSISH_SH_fLi128ELi128ELNS4_4UMMA5MajorE1ELSN_1ELNSM_7ScaleInE0ELSO_0EEEEEENS4_6LayoutISC_NS5_IJNSA_ILi0EEESS_SS_EEEEENS5_IJNS4_10UnderscoreESV_SV_EEEEENS4_13SM90_TMA_LOADENS4_14ComposedLayoutINS4_7SwizzleILi3ELi4ELi3EEENS4_18smem_ptr_flag_bitsILi16EEENSR_INS5_IJSF_NSA_ILi8EEEEEENS5_IJSB_SF_EEEEEEEvNS4_8identityESY_S18_vS19_EENS_8epilogue10collective18CollectiveEpilogueINS1B_23Sm100TmaWarpSpecializedILi4ELi2ELi32ELb1ELb0EEEJSG_NS5_IJNSR_ISE_SB_EENSR_INSA_ILi32EEESB_EEEEESH_NS5_IJlSB_lEEESH_S1K_NS1B_6fusion15FusionCallbacksIS1F_NS1L_17LinearCombinationISH_fSH_fLNS_15FloatRoundStyleE2EEESG_S1J_JEEENS4_5SM1004TMEM4LOAD26SM100_TMEM_LOAD_32dp32b32xESY_NSZ_INS10_ILi2ELi4ELi3EEES13_NSR_INS5_IJS14_S1H_EEENS5_IJS1H_SB_EEEEEEENS4_39AutoVectorizingCopyWithAssumedAlignmentILi128EEENS4_14SM90_TMA_STOREES1Z_S21_S21_EEEvvEEEEvNT_6ParamsE)
        .other          _ZN7cutlass13device_kernelINS_4gemm6kernel13GemmUniversalIN4cute5tupleIJiiiiEEENS1_10collective13CollectiveMmaINS1_35MainloopSm100TmaUmmaWarpSpecializedILi6ELi2ELi4ENS5_IJNS4_1CILi1EEESB_SB_EEEEENS5_IJNSA_ILi128EEESE_NSA_ILi64EEEEEENS_6half_tENS5_IJSB_llEEESH_SI_NS4_8TiledMMAINS4_8MMA_AtomIJNS4_20SM100_MMA_F16BF16_SSISH_SH_fLi128ELi128ELNS4_4UMMA5MajorE1ELSN_1ELNSM_7ScaleInE0ELSO_0EEEEEENS4_6LayoutISC_NS5_IJNSA_ILi0EEESS_SS_EEEEENS5_IJNS4_10UnderscoreESV_SV_EEEEENS4_13SM90_TMA_LOADENS4_14ComposedLayoutINS4_7SwizzleILi3ELi4ELi3EEENS4_18smem_ptr_flag_bitsILi16EEENSR_INS5_IJSF_NSA_ILi8EEEEEENS5_IJSB_SF_EEEEEEEvNS4_8identityESY_S18_vS19_EENS_8epilogue10collective18CollectiveEpilogueINS1B_23Sm100TmaWarpSpecializedILi4ELi2ELi32ELb1ELb0EEEJSG_NS5_IJNSR_ISE_SB_EENSR_INSA_ILi32EEESB_EEEEESH_NS5_IJlSB_lEEESH_S1K_NS1B_6fusion15FusionCallbacksIS1F_NS1L_17LinearCombinationISH_fSH_fLNS_15FloatRoundStyleE2EEESG_S1J_JEEENS4_5SM1004TMEM4LOAD26SM100_TMEM_LOAD_32dp32b32xESY_NSZ_INS10_ILi2ELi4ELi3EEES13_NSR_INS5_IJS14_S1H_EEENS5_IJS1H_SB_EEEEEEENS4_39AutoVectorizingCopyWithAssumedAlignmentILi128EEENS4_14SM90_TMA_STOREES1Z_S21_S21_EEEvvEEEEvNT_6ParamsE,@"STO_CUDA_ENTRY STV_DEFAULT"
_ZN7cutlass13device_kernelINS_4gemm6kernel13GemmUniversalIN4cute5tupleIJiiiiEEENS1_10collective13CollectiveMmaINS1_35MainloopSm100TmaUmmaWarpSpecializedILi6ELi2ELi4ENS5_IJNS4_1CILi1EEESB_SB_EEEEENS5_IJNSA_ILi128EEESE_NSA_ILi64EEEEEENS_6half_tENS5_IJSB_llEEESH_SI_NS4_8TiledMMAINS4_8MMA_AtomIJNS4_20SM100_MMA_F16BF16_SSISH_SH_fLi128ELi128ELNS4_4UMMA5MajorE1ELSN_1ELNSM_7ScaleInE0ELSO_0EEEEEENS4_6LayoutISC_NS5_IJNSA_ILi0EEESS_SS_EEEEENS5_IJNS4_10UnderscoreESV_SV_EEEEENS4_13SM90_TMA_LOADENS4_14ComposedLayoutINS4_7SwizzleILi3ELi4ELi3EEENS4_18smem_ptr_flag_bitsILi16EEENSR_INS5_IJSF_NSA_ILi8EEEEEENS5_IJSB_SF_EEEEEEEvNS4_8identityESY_S18_vS19_EENS_8epilogue10collective18CollectiveEpilogueINS1B_23Sm100TmaWarpSpecializedILi4ELi2ELi32ELb1ELb0EEEJSG_NS5_IJNSR_ISE_SB_EENSR_INSA_ILi32EEESB_EEEEESH_NS5_IJlSB_lEEESH_S1K_NS1B_6fusion15FusionCallbacksIS1F_NS1L_17LinearCombinationISH_fSH_fLNS_15FloatRoundStyleE2EEESG_S1J_JEEENS4_5SM1004TMEM4LOAD26SM100_TMEM_LOAD_32dp32b32xESY_NSZ_INS10_ILi2ELi4ELi3EEES13_NSR_INS5_IJS14_S1H_EEENS5_IJS1H_SB_EEEEEEENS4_39AutoVectorizingCopyWithAssumedAlignmentILi128EEENS4_14SM90_TMA_STOREES1Z_S21_S21_EEEvvEEEEvNT_6ParamsE:
[----:B------:R-:W1:Y:S01]  /*0000*/  LDC R1, c[0x0][0x37c] ;  /* 0x0000df00ff017b82 */ /* 0x000e620000000800 */
[----:B------:R-:W2:Y:S01]  /*0010*/  S2R R101, SR_TID.X ;  /* 0x0000000000657919 */ /* 0x000ea20000002100 */
[----:B------:R-:W3:Y:S01]  /*0020*/  LDCU.64 UR4, c[0x0][0x890] ;  /* 0x00011200ff0477ac */ /* 0x000ee20008000a00 */
[----:B------:R-:W-:Y:S02]  /*0030*/  PRMT R88, RZ, 0x7610, R88 ;  /* 0x00007610ff587816 */ /* 0x000fe40000000058 */
[----:B------:R-:W-:Y:S01]  /*0040*/  ELECT P5, URZ, PT ;  /* 0x0000000000ff782f */ /* 0x000fe200038a0000 */
[----:B------:R-:W4:Y:S01]  /*0050*/  LDCU.64 UR46, c[0x0][0x358] ;  /* 0x00006b00ff2e77ac */ /* 0x000f220008000a00 */
[----:B---3--:R-:W-:-:S04]  /*0060*/  UISETP.NE.U32.AND UP0, UPT, UR4, URZ, UPT ;  /* 0x000000ff0400728c */ /* 0x008fc8000bf05070 */
[----:B------:R-:W-:Y:S01]  /*0070*/  UISETP.NE.AND.EX UP0, UPT, UR5, URZ, UPT, UP0 ;  /* 0x000000ff0500728c */ /* 0x000fe2000bf05300 */
[----:B--2---:R-:W-:-:S05]  /*0080*/  SHF.R.U32.HI R92, RZ, 0x5, R101 ;  /* 0x00000005ff5c7819 */ /* 0x004fca0000011665 */
[----:B------:R-:W2:Y:S02]  /*0090*/  SHFL.IDX PT, R0, R92, RZ, 0x1f ;  /* 0x00001fff5c007589 */ /* 0x000ea400000e0000 */
[----:B--2---:R-:W-:Y:S01]  /*00a0*/  R2UR UR8, R0 ;  /* 0x00000000000872ca */ /* 0x004fe200000e0000 */
[----:B-1--4-:R-:W-:-:S14]  /*00b0*/  BRA.U UP0, `(.L_x_0) ;  /* 0x00000001002c7547 */ /* 0x012fdc000b800000 */
[----:B------:R-:W1:Y:S02]  /*00c0*/  LDCU.64 UR6, c[0x0][0x888] ;  /* 0x00011100ff0677ac */ /* 0x000e640008000a00 */
[----:B-1----:R-:W-:-:S04]  /*00d0*/  UISETP.NE.U32.AND UP0, UPT, UR6, URZ, UPT ;  /* 0x000000ff0600728c */ /* 0x002fc8000bf05070 */
[----:B------:R-:W-:-:S09]  /*00e0*/  UISETP.NE.AND.EX UP0, UPT, UR7, URZ, UPT, UP0 ;  /* 0x000000ff0700728c */ /* 0x000fd2000bf05300 */
[----:B------:R-:W-:Y:S05]  /*00f0*/  BRA.U !UP0, `(.L_x_1) ;  /* 0x0000000108107547 */ /* 0x000fea000b800000 */
[----:B------:R-:W1:Y:S02]  /*0100*/  LDC.64 R2, c[0x0][0x888] ;  /* 0x00022200ff027b82 */ /* 0x000e640000000a00 */
[----:B-1----:R1:W5:Y:S01]  /*0110*/  LDG.E R49, desc[UR46][R2.64] ;  /* 0x0000002e02317981 */ /* 0x002362000c1e1900 */
[----:B------:R-:W-:Y:S01]  /*0120*/  HFMA2 R88, -RZ, RZ, 0, 5.9604644775390625e-08 ;  /* 0x00000001ff587431 */ /* 0x000fe200000001ff */
[----:B------:R-:W-:Y:S05]  /*0130*/  BRA `(.L_x_0) ;  /* 0x00000000000c7947 */ /* 0x000fea0003800000 */
.L_x_1:
[----:B------:R-:W1:Y:S01]  /*0140*/  LDCU UR6, c[0x0][0x880] ;  /* 0x00011000ff0677ac */ /* 0x000e620008000800 */
[----:B------:R-:W-:Y:S01]  /*0150*/  HFMA2 R88, -RZ, RZ, 0, 5.9604644775390625e-08 ;  /* 0x00000001ff587431 */ /* 0x000fe200000001ff */
[----:B-1----:R-:W-:-:S07]  /*0160*/  MOV R49, UR6 ;  /* 0x0000000600317c02 */ /* 0x002fce0008000f00 */
.L_x_0:
[----:B------:R-:W2:Y:S02]  /*0170*/  LDCU.64 UR6, c[0x0][0x8b0] ;  /* 0x00011600ff0677ac */ /* 0x000ea40008000a00 */
[----:B--2---:R-:W-:-:S04]  /*0180*/  UISETP.NE.U32.AND UP0, UPT, UR6, URZ, UPT ;  /* 0x000000ff0600728c */ /* 0x004fc8000bf05070 */
[----:B------:R-:W-:-:S09]  /*0190*/  UISETP.NE.AND.EX UP0, UPT, UR7, URZ, UPT, UP0 ;  /* 0x000000ff0700728c */ /* 0x000fd2000bf05300 */
[----:B------:R-:W-:Y:S05]  /*01a0*/  BRA.U UP0, `(.L_x_2) ;  /* 0x0000000100247547 */ /* 0x000fea000b800000 */
[----:B------:R-:W2:Y:S02]  /*01b0*/  LDCU.64 UR6, c[0x0][0x8a8] ;  /* 0x00011500ff0677ac */ /* 0x000ea40008000a00 */
[----:B--2---:R-:W-:-:S04]  /*01c0*/  UISETP.NE.U32.AND UP0, UPT, UR6, URZ, UPT ;  /* 0x000000ff0600728c */ /* 0x004fc8000bf05070 */
[----:B------:R-:W-:-:S09]  /*01d0*/  UISETP.NE.AND.EX UP0, UPT, UR7, URZ, UPT, UP0 ;  /* 0x000000ff0700728c */ /* 0x000fd2000bf05300 */
[----:B------:R-:W-:Y:S05]  /*01e0*/  BRA.U !UP0, `(.L_x_3) ;  /* 0x00000001080c7547 */ /* 0x000fea000b800000 */
[----:B-1----:R-:W1:Y:S02]  /*01f0*/  LDC.64 R2, c[0x0][0x8a8] ;  /* 0x00022a00ff027b82 */ /* 0x002e640000000a00 */
[----:B-1----:R2:W5:Y:S01]  /*0200*/  LDG.E R47, desc[UR46][R2.64] ;  /* 0x0000002e022f7981 */ /* 0x002562000c1e1900 */
[----:B------:R-:W-:Y:S05]  /*0210*/  BRA `(.L_x_2) ;  /* 0x0000000000087947 */ /* 0x000fea0003800000 */
.L_x_3:
[----:B------:R-:W2:Y:S02]  /*0220*/  LDCU UR6, c[0x0][0x8a0] ;  /* 0x00011400ff0677ac */ /* 0x000ea40008000800 */
[----:B--2---:R-:W-:Y:S02]  /*0230*/  MOV R47, UR6 ;  /* 0x00000006002f7c02 */ /* 0x004fe40008000f00 */
.L_x_2:
[----:B------:R-:W-:Y:S01]  /*0240*/  IMAD.U32 R0, RZ, RZ, UR8 ;  /* 0x00000008ff007e24 */ /* 0x000fe2000f8e00ff */
[----:B------:R-:W-:Y:S04]  /*0250*/  BSSY.RECONVERGENT B0, `(.L_x_4) ;  /* 0x000000c000007945 */ /* 0x000fe80003800200 */
[C---:B------:R-:W-:Y:S02]  /*0260*/  ISETP.NE.OR P1, PT, R0.reuse, 0x1, !P5 ;  /* 0x000000010000780c */ /* 0x040fe40006f25670 */
[----:B------:R-:W-:-:S11]  /*0270*/  ISETP.NE.OR P0, PT, R0, 0x3, !P5 ;  /* 0x000000030000780c */ /* 0x000fd60006f05670 */
[----:B------:R-:W-:Y:S05]  /*0280*/  @P1 BRA `(.L_x_5) ;  /* 0x0000000000201947 */ /* 0x000fea0003800000 */
[----:B------:R-:W3:Y:S02]  /*0290*/  LDCU.64 UR6, c[0x0][0x348] ;  /* 0x00006900ff0677ac */ /* 0x000ee40008000a00 */
[----:B---3--:R-:W-:Y:S02]  /*02a0*/  UIADD3 UR10, UP1, UPT, UR6, 0x80, URZ ;  /* 0x00000080060a7890 */ /* 0x008fe4000ff3e0ff */
[----:B------:R-:W-:Y:S02]  /*02b0*/  UIADD3 UR6, UP0, UPT, UR6, 0x180, URZ ;  /* 0x0000018006067890 */ /* 0x000fe4000ff1e0ff */
[----:B------:R-:W-:Y:S02]  /*02c0*/  UIADD3.X UR11, UPT, UPT, URZ, UR7, URZ, UP1, !UPT ;  /* 0x00000007ff0b7290 */ /* 0x000fe40008ffe4ff */
[----:B------:R-:W-:-:S07]  /*02d0*/  UIADD3.X UR7, UPT, UPT, URZ, UR7, URZ, UP0, !UPT ;  /* 0x00000007ff077290 */ /* 0x000fce00087fe4ff */
[----:B------:R3:W-:Y:S02]  /*02e0*/  UTMACCTL.PF [UR10] ;  /* 0x000000000a0079b9 */ /* 0x0007e40008040000 */
[----:B------:R3:W-:Y:S02]  /*02f0*/  UTMACCTL.PF [UR6] ;  /* 0x00000000060079b9 */ /* 0x0007e40008040000 */
[----:B---3--:R-:W-:Y:S01]  /*0300*/  NOP ;  /* 0x0000000000007918 */ /* 0x008fe20000000000 */
.L_x_5:
[----:B------:R-:W-:Y:S05]  /*0310*/  BSYNC.RECONVERGENT B0 ;  /* 0x0000000000007941 */ /* 0x000fea0003800200 */
.L_x_4:
[----:B------:R-:W-:Y:S04]  /*0320*/  BSSY.RECONVERGENT B0, `(.L_x_6) ;  /* 0x000000a000007945 */ /* 0x000fe80003800200 */
        /* <DEDUP_REMOVED lines=9> */
.L_x_7:
[----:B------:R-:W-:Y:S05]  /*03c0*/  BSYNC.RECONVERGENT B0 ;  /* 0x0000000000007941 */ /* 0x000fea0003800200 */
.L_x_6:
[----:B------:R-:W3:Y:S01]  /*03d0*/  LDCU.64 UR6, c[0x0][0x888] ;  /* 0x00011100ff0677ac */ /* 0x000ee20008000a00 */
[----:B------:R-:W-:Y:S02]  /*03e0*/  UISETP.EQ.U32.AND UP1, UPT, UR4, URZ, UPT ;  /* 0x000000ff0400728c */ /* 0x000fe4000bf22070 */
[----:B------:R-:W-:Y:S02]  /*03f0*/  UPLOP3.LUT UP2, UPT, UPT, UPT, UPT, 0x80, 0x8 ;  /* 0x000000000008789c */ /* 0x000fe40003f4f070 */
[----:B---3--:R-:W-:-:S04]  /*0400*/  UISETP.NE.U32.AND UP0, UPT, UR6, URZ, UPT ;  /* 0x000000ff0600728c */ /* 0x008fc8000bf05070 */
[----:B------:R-:W-:-:S04]  /*0410*/  UISETP.NE.AND.EX UP0, UPT, UR7, URZ, UPT, UP0 ;  /* 0x000000ff0700728c */ /* 0x000fc8000bf05300 */
[----:B------:R-:W-:-:S04]  /*0420*/  UISETP.EQ.OR.EX UP3, UPT, UR5, URZ, !UP0, UP1 ;  /* 0x000000ff0500728c */ /* 0x000fc8000c762710 */
[----:B------:R-:W-:-:S05]  /*0430*/  UP2UR UR50, UPR, URZ, 0x8 ;  /* 0x00000008ff327883 */ /* 0x000fca0008000000 */
[----:B------:R-:W-:Y:S07]  /*0440*/  BRA.U !UP3, `(.L_x_8) ;  /* 0x000000010b207547 */ /* 0x000fee000b800000 */
[----:B------:R-:W-:Y:S01]  /*0450*/  UISETP.NE.U32.AND UP2, UPT, UR4, URZ, UPT ;  /* 0x000000ff0400728c */ /* 0x000fe2000bf45070 */
[----:B-----5:R-:W-:Y:S01]  /*0460*/  FSETP.NEU.AND P0, PT, R49, RZ, PT ;  /* 0x000000ff3100720b */ /* 0x020fe20003f0d000 */
[----:B------:R-:W-:Y:S02]  /*0470*/  USEL UR4, URZ, 0xffffffff, UP0 ;  /* 0xffffffffff047887 */ /* 0x000fe40008000000 */
[----:B------:R-:W-:-:S10]  /*0480*/  UISETP.NE.AND.EX UP2, UPT, UR5, URZ, UPT, UP2 ;  /* 0x000000ff0500728c */ /* 0x000fd4000bf45320 */
[----:B------:R-:W-:Y:S01]  /*0490*/  VOTEU.ANY UP1, P0 ;  /* 0x0000000000ff7886 */ /* 0x000fe20000020100 */
[----:B------:R-:W-:-:S04]  /*04a0*/  @!UP2 USEL UR4, URZ, 0xffffffff, UP1 ;  /* 0xffffffffff04a887 */ /* 0x000fc80008800000 */
[----:B------:R-:W-:-:S04]  /*04b0*/  ULOP3.LUT UR4, UR4, 0x1, URZ, 0xc0, !UPT ;  /* 0x0000000104047892 */ /* 0x000fc8000f8ec0ff */
[----:B------:R-:W-:-:S11]  /*04c0*/  UISETP.NE.U32.AND UP2, UPT, UR4, 0x1, UPT ;  /* 0x000000010400788c */ /* 0x000fd6000bf45070 */
.L_x_8:
[----:B-12---:R-:W1:Y:S01]  /*04d0*/  SHFL.IDX PT, R2, R92, RZ, 0x1f ;  /* 0x00001fff5c027589 */ /* 0x006e6200000e0000 */
[----:B------:R-:W-:-:S04]  /*04e0*/  UISETP.NE.AND UP1, UPT, UR8, 0x2, UPT ;  /* 0x000000020800788c */ /* 0x000fc8000bf25270 */
[----:B------:R-:W-:Y:S01]  /*04f0*/  USEL UR6, URZ, 0x1, UP1 ;  /* 0x00000001ff067887 */ /* 0x000fe20008800000 */
[----:B-1----:R-:W-:-:S13]  /*0500*/  ISETP.NE.AND P0, PT, R2, RZ, PT ;  /* 0x000000ff0200720c */ /* 0x002fda0003f05270 */
[----:B------:R-:W-:Y:S05]  /*0510*/  @P0 BRA `(.L_x_9) ;  /* 0x0000000000580947 */ /* 0x000fea0003800000 */
[----:B------:R-:W1:Y:S01]  /*0520*/  S2UR UR5, SR_CgaCtaId ;  /* 0x00000000000579c3 */ /* 0x000e620000008800 */
[----:B------:R-:W-:Y:S01]  /*0530*/  UMOV UR7, 0x400 ;  /* 0x0000040000077882 */ /* 0x000fe20000000000 */
[----:B------:R-:W-:Y:S01]  /*0540*/  UMOV UR4, 0x1 ;  /* 0x0000000100047882 */ /* 0x000fe20000000000 */
[----:B------:R-:W-:Y:S01]  /*0550*/  ELECT P0, URZ, PT ;  /* 0x0000000000ff782f */ /* 0x000fe20003800000 */
[----:B------:R-:W-:-:S04]  /*0560*/  UIADD3 UR10, UPT, UPT, -UR4, 0x100000, URZ ;  /* 0x00100000040a7890 */ /* 0x000fc8000fffe1ff */
[----:B------:R-:W-:Y:S02]  /*0570*/  USHF.L.U32 UR11, UR10, 0xb, URZ ;  /* 0x0000000b0a0b7899 */ /* 0x000fe400080006ff */
[----:B------:R-:W-:Y:S02]  /*0580*/  USHF.L.U32 UR10, UR10, 0x1, URZ ;  /* 0x000000010a0a7899 */ /* 0x000fe400080006ff */
[----:B-1----:R-:W-:Y:S01]  /*0590*/  ULEA UR5, UR5, UR7, 0x18 ;  /* 0x0000000705057291 */ /* 0x002fe2000f8ec0ff */
[----:B------:R-:W1:Y:S11]  /*05a0*/  FENCE.VIEW.ASYNC.S ;  /* 0x00000000000073c6 */ /* 0x000e760000000000 */
[----:B-1----:R1:W2:Y:S01]  /*05b0*/  SYNCS.EXCH.64 URZ, [UR5], UR10 ;  /* 0x0000000a05ff75b2 */ /* 0x0022a20008000100 */
[----:B------:R1:W3:Y:S01]  /*05c0*/  SYNCS.EXCH.64 URZ, [UR5+0x30], UR10 ;  /* 0x0000300a05ff75b2 */ /* 0x0002e20008000100 */
[----:B------:R1:W4:Y:S01]  /*05d0*/  SYNCS.EXCH.64 URZ, [UR5+0x8], UR10 ;  /* 0x0000080a05ff75b2 */ /* 0x0003220008000100 */
[----:B------:R1:W1:Y:S01]  /*05e0*/  SYNCS.EXCH.64 URZ, [UR5+0x38], UR10 ;  /* 0x0000380a05ff75b2 */ /* 0x0002620008000100 */
        /* <DEDUP_REMOVED lines=8> */
[----:B------:R-:W-:Y:S01]  /*0670*/  NOP ;  /* 0x0000000000007918 */ /* 0x000fe20000000000 */
.L_x_9:
[----:B------:R-:W2:Y:S01]  /*0680*/  SHFL.IDX PT, R2, R92, RZ, 0x1f ;  /* 0x00001fff5c027589 */ /* 0x000ea200000e0000 */
[----:B------:R-:W-:Y:S01]  /*0690*/  NOP ;  /* 0x0000000000007918 */ /* 0x000fe20000000000 */
[----:B--2---:R-:W-:-:S13]  /*06a0*/  ISETP.NE.AND P0, PT, R2, 0x1, PT ;  /* 0x000000010200780c */ /* 0x004fda0003f05270 */
[----:B------:R-:W-:Y:S05]  /*06b0*/  @P0 BRA `(.L_x_10) ;  /* 0x0000000000580947 */ /* 0x000fea0003800000 */
[----:B------:R-:W2:Y:S01]  /*06c0*/  S2UR UR7, SR_CgaCtaId ;  /* 0x00000000000779c3 */ /* 0x000ea20000008800 */
[----:B------:R-:W-:Y:S01]  /*06d0*/  UMOV UR9, 0x400 ;  /* 0x0000040000097882 */ /* 0x000fe20000000000 */
[----:B-1----:R-:W-:Y:S01]  /*06e0*/  UMOV UR5, 0x20 ;  /* 0x0000002000057882 */ /* 0x002fe20000000000 */
[----:B------:R-:W-:Y:S01]  /*06f0*/  UMOV UR4, 0x80 ;  /* 0x0000008000047882 */ /* 0x000fe20000000000 */
[----:B------:R-:W-:-:S04]  /*0700*/  UIADD3 UR10, UPT, UPT, -UR5, 0x100000, URZ ;  /* 0x00100000050a7890 */ /* 0x000fc8000fffe1ff */
[----:B------:R-:W-:Y:S02]  /*0710*/  USHF.L.U32 UR11, UR10, 0xb, URZ ;  /* 0x0000000b0a0b7899 */ /* 0x000fe400080006ff */
[----:B------:R-:W-:Y:S02]  /*0720*/  USHF.L.U32 UR10, UR10, 0x1, URZ ;  /* 0x000000010a0a7899 */ /* 0x000fe400080006ff */
[----:B------:R-:W-:-:S04]  /*0730*/  UIADD3 UR4, UPT, UPT, -UR4, 0x100000, URZ ;  /* 0x0010000004047890 */ /* 0x000fc8000fffe1ff */
[----:B------:R-:W-:Y:S02]  /*0740*/  USHF.L.U32 UR5, UR4, 0xb, URZ ;  /* 0x0000000b04057899 */ /* 0x000fe400080006ff */
[----:B------:R-:W-:Y:S01]  /*0750*/  USHF.L.U32 UR4, UR4, 0x1, URZ ;  /* 0x0000000104047899 */ /* 0x000fe200080006ff */
[----:B------:R-:W-:Y:S01]  /*0760*/  ELECT P0, URZ, PT ;  /* 0x0000000000ff782f */ /* 0x000fe20003800000 */
[----:B--2---:R-:W-:Y:S01]  /*0770*/  ULEA UR7, UR7, UR9, 0x18 ;  /* 0x0000000907077291 */ /* 0x004fe2000f8ec0ff */
[----:B------:R-:W1:Y:S11]  /*0780*/  FENCE.VIEW.ASYNC.S ;  /* 0x00000000000073c6 */ /* 0x000e760000000000 */
[----:B-1----:R2:W1:Y:S01]  /*0790*/  SYNCS.EXCH.64 URZ, [UR7+0x60], UR10 ;  /* 0x0000600a07ff75b2 */ /* 0x0024620008000100 */
[----:B------:R2:W1:Y:S01]  /*07a0*/  SYNCS.EXCH.64 URZ, [UR7+0x80], UR4 ;  /* 0x0000800407ff75b2 */ /* 0x0004620008000100 */
[----:B------:R2:W1:Y:S01]  /*07b0*/  SYNCS.EXCH.64 URZ, [UR7+0x68], UR10 ;  /* 0x0000680a07ff75b2 */ /* 0x0004620008000100 */
[----:B------:R2:W1:Y:S01]  /*07c0*/  SYNCS.EXCH.64 URZ, [UR7+0x88], UR4 ;  /* 0x0000880407ff75b2 */ /* 0x0004620008000100 */
[----:B------:R2:W1:Y:S01]  /*07d0*/  SYNCS.EXCH.64 URZ, [UR7+0x70], UR10 ;  /* 0x0000700a07ff75b2 */ /* 0x0004620008000100 */
[----:B------:R2:W1:Y:S01]  /*07e0*/  SYNCS.EXCH.64 URZ, [UR7+0x90], UR4 ;  /* 0x0000900407ff75b2 */ /* 0x0004620008000100 */
[----:B------:R2:W1:Y:S01]  /*07f0*/  SYNCS.EXCH.64 URZ, [UR7+0x78], UR10 ;  /* 0x0000780a07ff75b2 */ /* 0x0004620008000100 */
[----:B------:R2:W1:Y:S02]  /*0800*/  SYNCS.EXCH.64 URZ, [UR7+0x98], UR4 ;  /* 0x0000980407ff75b2 */ /* 0x0004640008000100 */
[----:B--2---:R-:W-:Y:S01]  /*0810*/  NOP ;  /* 0x0000000000007918 */ /* 0x004fe20000000000 */
.L_x_10:
[----:B------:R-:W2:Y:S01]  /*0820*/  SHFL.IDX PT, R2, R92, RZ, 0x1f ;  /* 0x00001fff5c027589 */ /* 0x000ea200000e0000 */
[----:B------:R-:W-:Y:S01]  /*0830*/  NOP ;  /* 0x0000000000007918 */ /* 0x000fe20000000000 */
[----:B--2---:R-:W-:-:S13]  /*0840*/  ISETP.NE.AND P0, PT, R2, 0x3, PT ;  /* 0x000000030200780c */ /* 0x004fda0003f05270 */
[----:B------:R-:W-:Y:S05]  /*0850*/  @P0 BRA `(.L_x_11) ;  /* 0x0000000000300947 */ /* 0x000fea0003800000 */
[----:B-1----:R-:W1:Y:S01]  /*0860*/  S2UR UR5, SR_CgaCtaId ;  /* 0x00000000000579c3 */ /* 0x002e620000008800 */
        /* <DEDUP_REMOVED lines=8> */
[----:B-1----:R2:W1:Y:S01]  /*08f0*/  SYNCS.EXCH.64 URZ, [UR5+0xa0], UR10 ;  /* 0x0000a00a05ff75b2 */ /* 0x0024620008000100 */
[----:B------:R2:W1:Y:S02]  /*0900*/  SYNCS.EXCH.64 URZ, [UR5+0xa8], UR10 ;  /* 0x0000a80a05ff75b2 */ /* 0x0004640008000100 */
[----:B--2---:R-:W-:Y:S01]  /*0910*/  NOP ;  /* 0x0000000000007918 */ /* 0x004fe20000000000 */
.L_x_11:
[----:B------:R-:W2:Y:S01]  /*0920*/  SHFL.IDX PT, R2, R92, RZ, 0x1f ;  /* 0x00001fff5c027589 */ /* 0x000ea200000e0000 */
[----:B------:R-:W-:Y:S01]  /*0930*/  NOP ;  /* 0x0000000000007918 */ /* 0x000fe20000000000 */
[----:B--2---:R-:W-:-:S13]  /*0940*/  ISETP.NE.AND P0, PT, R2, 0x4, PT ;  /* 0x000000040200780c */ /* 0x004fda0003f05270 */
[----:B------:R-:W-:Y:S05]  /*0950*/  @P0 BRA `(.L_x_12) ;  /* 0x00000000004c0947 */ /* 0x000fea0003800000 */
[----:B-1----:R-:W1:Y:S01]  /*0960*/  S2UR UR5, SR_CgaCtaId ;  /* 0x00000000000579c3 */ /* 0x002e620000008800 */
[----:B------:R-:W-:Y:S01]  /*0970*/  UMOV UR9, 0x100 ;  /* 0x0000010000097882 */ /* 0x000fe20000000000 */
[----:B------:R-:W-:Y:S01]  /*0980*/  UMOV UR7, 0x400 ;  /* 0x0000040000077882 */ /* 0x000fe20000000000 */
[----:B------:R-:W-:Y:S01]  /*0990*/  USEL UR9, UR9, 0xe0, UP2 ;  /* 0x000000e009097887 */ /* 0x000fe20009000000 */
[----:B------:R-:W-:Y:S01]  /*09a0*/  UMOV UR4, 0x1 ;  /* 0x0000000100047882 */ /* 0x000fe20000000000 */
[----:B------:R-:W-:Y:S01]  /*09b0*/  ELECT P0, URZ, PT ;  /* 0x0000000000ff782f */ /* 0x000fe20003800000 */
[----:B------:R-:W-:-:S04]  /*09c0*/  UIADD3 UR10, UPT, UPT, -UR4, 0x100000, URZ ;  /* 0x00100000040a7890 */ /* 0x000fc8000fffe1ff */
[----:B------:R-:W-:Y:S02]  /*09d0*/  USHF.L.U32 UR11, UR10, 0xb, URZ ;  /* 0x0000000b0a0b7899 */ /* 0x000fe400080006ff */
[----:B------:R-:W-:Y:S02]  /*09e0*/  USHF.L.U32 UR10, UR10, 0x1, URZ ;  /* 0x000000010a0a7899 */ /* 0x000fe400080006ff */
[----:B------:R-:W-:-:S04]  /*09f0*/  UIADD3 UR12, UPT, UPT, -UR9, 0x100000, URZ ;  /* 0x00100000090c7890 */ /* 0x000fc8000fffe1ff */
[----:B------:R-:W-:Y:S02]  /*0a00*/  USHF.L.U32 UR13, UR12, 0xb, URZ ;  /* 0x0000000b0c0d7899 */ /* 0x000fe400080006ff */
[----:B------:R-:W-:Y:S02]  /*0a10*/  USHF.L.U32 UR12, UR12, 0x1, URZ ;  /* 0x000000010c0c7899 */ /* 0x000fe400080006ff */
[----:B-1----:R-:W-:Y:S01]  /*0a20*/  ULEA UR5, UR5, UR7, 0x18 ;  /* 0x0000000705057291 */ /* 0x002fe2000f8ec0ff */
[----:B------:R-:W1:Y:S11]  /*0a30*/  FENCE.VIEW.ASYNC.S ;  /* 0x00000000000073c6 */ /* 0x000e760000000000 */
[----:B-1----:R2:W1:Y:S01]  /*0a40*/  SYNCS.EXCH.64 URZ, [UR5+0xb0], UR10 ;  /* 0x0000b00a05ff75b2 */ /* 0x0024620008000100 */
[----:B------:R2:W1:Y:S01]  /*0a50*/  SYNCS.EXCH.64 URZ, [UR5+0xc0], UR12 ;  /* 0x0000c00c05ff75b2 */ /* 0x0004620008000100 */
[----:B------:R2:W1:Y:S01]  /*0a60*/  SYNCS.EXCH.64 URZ, [UR5+0xb8], UR10 ;  /* 0x0000b80a05ff75b2 */ /* 0x0004620008000100 */
[----:B------:R2:W1:Y:S02]  /*0a70*/  SYNCS.EXCH.64 URZ, [UR5+0xc8], UR12 ;  /* 0x0000c80c05ff75b2 */ /* 0x0004640008000100 */
[----:B--2---:R-:W-:Y:S01]  /*0a80*/  NOP ;  /* 0x0000000000007918 */ /* 0x004fe20000000000 */
.L_x_12:
        /* <DEDUP_REMOVED lines=26> */
.L_x_13:
        /* <DEDUP_REMOVED lines=18> */
.L_x_14:
[----:B-1----:R-:W1:Y:S01]  /*0d50*/  S2UR UR5, SR_CTAID.X ;  /* 0x00000000000579c3 */ /* 0x002e620000002500 */
[----:B------:R-:W-:-:S05]  /*0d60*/  CS2R.32 R87, SR_CgaSize ;  /* 0x0000000000577805 */ /* 0x000fca0000008a00 */
[----:B------:R-:W-:-:S05]  /*0d70*/  IMAD R87, R87, -0xa0, RZ ;  /* 0xffffff6057577824 */ /* 0x000fca00078e02ff */
[----:B------:R-:W-:-:S14]  /*0d80*/  R2UR UR9, R87 ;  /* 0x00000000570972ca */ /* 0x000fdc00000e0000 */
[----:B------:R-:W2:Y:S01]  /*0d90*/  LDCU UR9, c[0x0][UR9+0x2b0] ;  /* 0x00005600090977ac */ /* 0x000ea20008000800 */
[----:B------:R-:W-:Y:S01]  /*0da0*/  NOP ;  /* 0x0000000000007918 */ /* 0x000fe20000000000 */
[----:B------:R-:W-:-:S05]  /*0db0*/  CS2R.32 R87, SR_CgaSize ;  /* 0x0000000000577805 */ /* 0x000fca0000008a00 */
[----:B------:R-:W-:-:S05]  /*0dc0*/  IMAD R87, R87, -0xa0, RZ ;  /* 0xffffff6057577824 */ /* 0x000fca00078e02ff */
[----:B------:R-:W-:-:S14]  /*0dd0*/  R2UR UR7, R87 ;  /* 0x00000000570772ca */ /* 0x000fdc00000e0000 */
[----:B------:R-:W3:Y:S01]  /*0de0*/  LDCU UR7, c[0x0][UR7+0x2b4] ;  /* 0x00005680070777ac */ /* 0x000ee20008000800 */
[----:B------:R-:W4:Y:S08]  /*0df0*/  S2UR UR4, SR_CTAID.Y ;  /* 0x00000000000479c3 */ /* 0x000f300000002600 */
[----:B------:R-:W3:Y:S01]  /*0e00*/  LDC R10, c[0x0][0xb24] ;  /* 0x0002c900ff0a7b82 */ /* 0x000ee20000000800 */
[----:B-1----:R-:W-:-:S02]  /*0e10*/  I2FP.F32.U32 R87, UR5 ;  /* 0x0000000500577c45 */ /* 0x002fc40008201000 */
[----:B------:R-:W-:-:S05]  /*0e20*/  CS2R.32 R3, SR_CgaSize ;  /* 0x0000000000037805 */ /* 0x000fca0000008a00 */
[----:B------:R-:W-:-:S06]  /*0e30*/  IMAD R3, R3, -0xa0, RZ ;  /* 0xffffff6003037824 */ /* 0x000fcc00078e02ff */
[----:B------:R-:W1:Y:S01]  /*0e40*/  LDC R3, c[0x0][R3+0x2a0] ;  /* 0x0000a80003037b82 */ /* 0x000e620000000800 */
[----:B------:R-:W-:Y:S01]  /*0e50*/  MOV R15, UR5 ;  /* 0x00000005000f7c02 */ /* 0x000fe20008000f00 */
[----:B--2---:R-:W-:Y:S01]  /*0e60*/  FMUL R87, R87, UR9 ;  /* 0x0000000957577c20 */ /* 0x004fe20008400000 */
[----:B----4-:R-:W-:Y:S02]  /*0e70*/  I2FP.F32.U32 R86, UR4 ;  /* 0x0000000400567c45 */ /* 0x010fe40008201000 */
[----:B------:R-:W-:-:S05]  /*0e80*/  CS2R.32 R2, SR_CgaSize ;  /* 0x0000000000027805 */ /* 0x000fca0000008a00 */
[----:B------:R-:W-:-:S06]  /*0e90*/  IMAD R2, R2, -0xa0, RZ ;  /* 0xffffff6002027824 */ /* 0x000fcc00078e02ff */
[----:B------:R-:W2:Y:S01]  /*0ea0*/  LDC R2, c[0x0][R2+0x2a4] ;  /* 0x0000a90002027b82 */ /* 0x000ea20000000800 */
[----:B------:R-:W-:Y:S01]  /*0eb0*/  MOV R14, UR4 ;  /* 0x00000004000e7c02 */ /* 0x000fe20008000f00 */
[----:B------:R-:W4:Y:S01]  /*0ec0*/  F2I.U32.TRUNC.NTZ R87, R87 ;  /* 0x0000005700577305 */ /* 0x000f22000020f000 */
[----:B---3--:R-:W-:-:S05]  /*0ed0*/  FMUL R86, R86, UR7 ;  /* 0x0000000756567c20 */ /* 0x008fca0008400000 */
[----:B------:R-:W-:Y:S01]  /*0ee0*/  BAR.SYNC.DEFER_BLOCKING 0x0 ;  /* 0x0000000000007b1d */ /* 0x000fe20000010000 */
[----:B------:R-:W-:-:S05]  /*0ef0*/  ISETP.GE.AND P0, PT, R10, 0x1, PT ;  /* 0x000000010a00780c */ /* 0x000fca0003f06270 */
[----:B------:R-:W3:Y:S02]  /*0f00*/  F2I.U32.TRUNC.NTZ R86, R86 ;  /* 0x0000005600567305 */ /* 0x000ee4000020f000 */
[----:B------:R-:W2:Y:S01]  /*0f10*/  S2UR UR36, SR_CTAID.Z ;  /* 0x00000000002479c3 */ /* 0x000ea20000002700 */
[----:B----4-:R-:W-:-:S05]  /*0f20*/  IADD3 R87, PT, PT, -R87, RZ, RZ ;  /* 0x000000ff57577210 */ /* 0x010fca0007ffe1ff */
[----:B-1----:R-:W-:Y:S01]  /*0f30*/  IMAD R87, R3, R87, UR5 ;  /* 0x0000000503577e24 */ /* 0x002fe2000f8e0257 */
[----:B---3--:R-:W-:-:S05]  /*0f40*/  IADD3 R86, PT, PT, -R86, RZ, RZ ;  /* 0x000000ff56567210 */ /* 0x008fca0007ffe1ff */
[----:B--2---:R-:W-:Y:S01]  /*0f50*/  IMAD R86, R2, R86, UR4 ;  /* 0x0000000402567e24 */ /* 0x004fe2000f8e0256 */
[----:B------:R-:W-:Y:S06]  /*0f60*/  @!P0 BRA `(.L_x_15) ;  /* 0x0000000000b88947 */ /* 0x000fec0003800000 */
[----:B------:R-:W1:Y:S01]  /*0f70*/  LDC.64 R4, c[0x0][0xb18] ;  /* 0x0002c600ff047b82 */ /* 0x000e620000000a00 */
[----:B------:R-:W-:-:S07]  /*0f80*/  ISETP.NE.AND P0, PT, R10, 0x1, PT ;  /* 0x000000010a00780c */ /* 0x000fce0003f05270 */
[----:B------:R-:W2:Y:S08]  /*0f90*/  LDC R9, c[0x0][0xb0c] ;  /* 0x0002c300ff097b82 */ /* 0x000eb00000000800 */
[----:B------:R-:W3:Y:S08]  /*0fa0*/  LDC R12, c[0x0][0x370] ;  /* 0x0000dc00ff0c7b82 */ /* 0x000ef00000000800 */
[----:B------:R-:W4:Y:S01]  /*0fb0*/  LDC R11, c[0x0][0x374] ;  /* 0x0000dd00ff0b7b82 */ /* 0x000f220000000800 */
[----:B-1----:R-:W-:-:S07]  /*0fc0*/  ISETP.NE.AND P1, PT, R4, 0x1, PT ;  /* 0x000000010400780c */ /* 0x002fce0003f25270 */
[----:B------:R-:W3:Y:S01]  /*0fd0*/  LDC.64 R6, c[0x0][0xb10] ;  /* 0x0002c400ff067b82 */ /* 0x000ee20000000a00 */
[----:B--2---:R-:W-:-:S07]  /*0fe0*/  ISETP.NE.AND P2, PT, R9, 0x1, PT ;  /* 0x000000010900780c */ /* 0x004fce0003f45270 */
[----:B------:R-:W1:Y:S08]  /*0ff0*/  LDC R8, c[0x0][0xb20] ;  /* 0x0002c800ff087b82 */ /* 0x000e700000000800 */
[----:B------:R-:W2:Y:S01]  /*1000*/  LDC.64 R2, c[0x0][0xb28] ;  /* 0x0002ca00ff027b82 */ /* 0x000ea20000000a00 */
[----:B----4-:R-:W-:-:S04]  /*1010*/  IMAD.HI.U32 R13, R11, R5, RZ ;  /* 0x000000050b0d7227 */ /* 0x010fc800078e00ff */
[----:B------:R-:W-:-:S04]  /*1020*/  IMAD.HI.U32 R5, R14, R5, RZ ;  /* 0x000000050e057227 */ /* 0x000fc800078e00ff */
[----:B---3--:R-:W-:-:S05]  /*1030*/  IMAD.HI.U32 R16, R12, R6, RZ ;  /* 0x000000060c107227 */ /* 0x008fca00078e00ff */
[-C--:B------:R-:W-:Y:S01]  /*1040*/  @P2 SHF.R.U32.HI R12, RZ, R7.reuse, R16 ;  /* 0x00000007ff0c2219 */ /* 0x080fe20000011610 */
[----:B------:R-:W-:Y:S01]  /*1050*/  IMAD.HI.U32 R16, R15, R6, RZ ;  /* 0x000000060f107227 */ /* 0x000fe200078e00ff */
[-C--:B-1----:R-:W-:Y:S02]  /*1060*/  @P1 SHF.R.U32.HI R11, RZ, R8.reuse, R13 ;  /* 0x00000008ff0b1219 */ /* 0x082fe4000001160d */
[----:B------:R-:W-:Y:S02]  /*1070*/  SHF.R.U32.HI R5, RZ, R8, R5 ;  /* 0x00000008ff057219 */ /* 0x000fe40000011605 */
[----:B------:R-:W-:Y:S02]  /*1080*/  SHF.R.U32.HI R16, RZ, R7, R16 ;  /* 0x00000007ff107219 */ /* 0x000fe40000011610 */
[----:B------:R-:W-:Y:S01]  /*1090*/  SEL R5, R14, R5, !P1 ;  /* 0x000000050e057207 */ /* 0x000fe20004800000 */
[----:B--2---:R-:W-:Y:S01]  /*10a0*/  IMAD.HI.U32 R13, R11, R2, RZ ;  /* 0x000000020b0d7227 */ /* 0x004fe200078e00ff */
[----:B------:R-:W-:-:S03]  /*10b0*/  SEL R16, R15, R16, !P2 ;  /* 0x000000100f107207 */ /* 0x000fc60005000000 */
[----:B------:R-:W-:Y:S01]  /*10c0*/  IMAD.HI.U32 R6, R12, R2, RZ ;  /* 0x000000020c067227 */ /* 0x000fe200078e00ff */
[----:B------:R-:W-:-:S04]  /*10d0*/  @P0 SHF.R.U32.HI R11, RZ, R3, R13 ;  /* 0x00000003ff0b0219 */ /* 0x000fc8000001160d */
[----:B------:R-:W-:Y:S01]  /*10e0*/  @P0 SHF.R.U32.HI R12, RZ, R3, R6 ;  /* 0x00000003ff0c0219 */ /* 0x000fe20000011606 */
[----:B------:R-:W-:-:S04]  /*10f0*/  IMAD R11, R11, R10, RZ ;  /* 0x0000000a0b0b7224 */ /* 0x000fc800078e02ff */
[----:B------:R-:W-:Y:S01]  /*1100*/  IMAD R6, R12, R10, RZ ;  /* 0x0000000a0c067224 */ /* 0x000fe200078e02ff */
[----:B------:R-:W-:-:S04]  /*1110*/  ISETP.GE.AND P1, PT, R5, R11, PT ;  /* 0x0000000b0500720c */ /* 0x000fc80003f26270 */
[----:B------:R-:W-:Y:S01]  /*1120*/  ISETP.GE.OR P1, PT, R16, R6, P1 ;  /* 0x000000061000720c */ /* 0x000fe20000f26670 */
[----:B------:R-:W-:-:S05]  /*1130*/  IMAD.HI.U32 R6, R5, R2, RZ ;  /* 0x0000000205067227 */ /* 0x000fca00078e00ff */
[----:B------:R-:W-:-:S04]  /*1140*/  SHF.R.U32.HI R6, RZ, R3, R6 ;  /* 0x00000003ff067219 */ /* 0x000fc80000011606 */
[----:B------:R-:W-:-:S03]  /*1150*/  SEL R6, R5, R6, !P0 ;  /* 0x0000000605067207 */ /* 0x000fc60004000000 */
[----:B------:R-:W-:Y:S01]  /*1160*/  @!P1 IMAD.HI.U32 R7, R16, R2, RZ ;  /* 0x0000000210079227 */ /* 0x000fe200078e00ff */
[----:B------:R-:W-:-:S04]  /*1170*/  IADD3 R2, PT, PT, -R6, RZ, RZ ;  /* 0x000000ff06027210 */ /* 0x000fc80007ffe1ff */
[----:B------:R-:W-:Y:S01]  /*1180*/  @!P1 SHF.R.U32.HI R3, RZ, R3, R7 ;  /* 0x00000003ff039219 */ /* 0x000fe20000011607 */
[----:B------:R-:W-:Y:S01]  /*1190*/  IMAD R2, R10, R2, R5 ;  /* 0x000000020a027224 */ /* 0x000fe200078e0205 */
[----:B------:R-:W-:Y:S02]  /*11a0*/  IADD3 R7, PT, PT, -R5, RZ, RZ ;  /* 0x000000ff05077210 */ /* 0x000fe40007ffe1ff */
[----:B------:R-:W-:-:S03]  /*11b0*/  @!P1 SEL R3, R16, R3, !P0 ;  /* 0x0000000310039207 */ /* 0x000fc60004000000 */
[----:B------:R-:W-:Y:S02]  /*11c0*/  IMAD R7, R4, R7, R14 ;  /* 0x0000000704077224 */ /* 0x000fe400078e020e */
[--C-:B------:R-:W-:Y:S02]  /*11d0*/  @!P1 IMAD.IADD R6, R6, 0x1, -R3.reuse ;  /* 0x0000000106069824 */ /* 0x100fe400078e0a03 */
[----:B------:R-:W-:Y:S01]  /*11e0*/  @!P1 IMAD R3, R2, R12, R3 ;  /* 0x0000000c02039224 */ /* 0x000fe200078e0203 */
[----:B------:R-:W-:Y:S01]  /*11f0*/  IADD3 R2, PT, PT, -R16, RZ, RZ ;  /* 0x000000ff10027210 */ /* 0x000fe20007ffe1ff */
[----:B------:R-:W-:Y:S02]  /*1200*/  @!P1 IMAD R5, R6, R10, R16 ;  /* 0x0000000a06059224 */ /* 0x000fe400078e0210 */
[----:B------:R-:W-:Y:S02]  /*1210*/  @!P1 IMAD.MOV.U32 R16, RZ, RZ, R3 ;  /* 0x000000ffff109224 */ /* 0x000fe400078e0003 */
[----:B------:R-:W-:-:S02]  /*1220*/  IMAD R2, R9, R2, R15 ;  /* 0x0000000209027224 */ /* 0x000fc400078e020f */
[----:B------:R-:W-:Y:S02]  /*1230*/  IMAD R14, R5, R4, R7 ;  /* 0x00000004050e7224 */ /* 0x000fe400078e0207 */
[----:B------:R-:W-:Y:S02]  /*1240*/  IMAD R15, R16, R9, R2 ;  /* 0x00000009100f7224 */ /* 0x000fe400078e0202 */
.L_x_15:
[----:B------:R-:W1:Y:S01]  /*1250*/  LDCU UR4, c[0x0][0xb30] ;  /* 0x00016600ff0477ac */ /* 0x000e620008000800 */
[----:B------:R-:W2:Y:S08]  /*1260*/  S2UR UR37, SR_CgaCtaId ;  /* 0x00000000002579c3 */ /* 0x000eb00000008800 */
[----:B------:R-:W3:Y:S01]  /*1270*/  LDC R40, c[0x0][0xb24] ;  /* 0x0002c900ff287b82 */ /* 0x000ee20000000800 */
[----:B-1----:R-:W-:-:S09]  /*1280*/  UISETP.NE.AND UP1, UPT, UR4, 0x1, UPT ;  /* 0x000000010400788c */ /* 0x002fd2000bf25270 */
[----:B--2---:R-:W-:Y:S05]  /*1290*/  BRA.U UP1, `(.L_x_16) ;  /* 0x0000000101407547 */ /* 0x004fea000b800000 */
[----:B------:R-:W1:Y:S08]  /*12a0*/  LDC.64 R4, c[0x0][0xb10] ;  /* 0x0002c400ff047b82 */ /* 0x000e700000000a00 */
[----:B------:R-:W2:Y:S08]  /*12b0*/  LDC.64 R2, c[0x0][0xb18] ;  /* 0x0002c600ff027b82 */ /* 0x000eb00000000a00 */
[----:B------:R-:W4:Y:S08]  /*12c0*/  LDC R6, c[0x0][0xb20] ;  /* 0x0002c800ff067b82 */ /* 0x000f300000000800 */
[----:B------:R-:W3:Y:S01]  /*12d0*/  LDC R7, c[0x0][0xb0c] ;  /* 0x0002c300ff077b82 */ /* 0x000ee20000000800 */
[----:B-1----:R-:W-:-:S05]  /*12e0*/  IMAD.HI.U32 R4, R15, R4, RZ ;  /* 0x000000040f047227 */ /* 0x002fca00078e00ff */
[----:B------:R-:W-:Y:S01]  /*12f0*/  SHF.R.U32.HI R4, RZ, R5, R4 ;  /* 0x00000005ff047219 */ /* 0x000fe20000011604 */
[----:B--2---:R-:W-:Y:S01]  /*1300*/  IMAD.HI.U32 R3, R14, R3, RZ ;  /* 0x000000030e037227 */ /* 0x004fe200078e00ff */
[----:B------:R-:W-:-:S04]  /*1310*/  ISETP.NE.AND P0, PT, R2, 0x1, PT ;  /* 0x000000010200780c */ /* 0x000fc80003f05270 */
[----:B----4-:R-:W-:-:S04]  /*1320*/  SHF.R.U32.HI R3, RZ, R6, R3 ;  /* 0x00000006ff037219 */ /* 0x010fc80000011603 */
[----:B------:R-:W-:Y:S02]  /*1330*/  SEL R3, R14, R3, !P0 ;  /* 0x000000030e037207 */ /* 0x000fe40004000000 */
[----:B---3--:R-:W-:-:S04]  /*1340*/  ISETP.NE.AND P1, PT, R7, 0x1, PT ;  /* 0x000000010700780c */ /* 0x008fc80003f25270 */
[----:B------:R-:W-:-:S05]  /*1350*/  SEL R4, R15, R4, !P1 ;  /* 0x000000040f047207 */ /* 0x000fca0004800000 */
[----:B------:R-:W-:Y:S02]  /*1360*/  IMAD.IADD R5, R3, 0x1, -R4 ;  /* 0x0000000103057824 */ /* 0x000fe400078e0a04 */
[----:B------:R-:W-:Y:S02]  /*1370*/  IMAD.IADD R3, R4, 0x1, -R3 ;  /* 0x0000000104037824 */ /* 0x000fe400078e0a03 */
[----:B------:R-:W-:Y:S02]  /*1380*/  IMAD R15, R5, R7, R15 ;  /* 0x00000007050f7224 */ /* 0x000fe400078e020f */
[----:B------:R-:W-:-:S07]  /*1390*/  IMAD R14, R3, R2, R14 ;  /* 0x00000002030e7224 */ /* 0x000fce00078e020e */
.L_x_16:
[----:B------:R-:W-:Y:S01]  /*13a0*/  BAR.SYNC.DEFER_BLOCKING 0x0 ;  /* 0x0000000000007b1d */ /* 0x000fe20000010000 */
[----:B------:R-:W-:Y:S01]  /*13b0*/  UISETP.NE.AND UP1, UPT, UR8, 0x2, UPT ;  /* 0x000000020800788c */ /* 0x000fe2000bf25270 */
[----:B------:R-:W-:Y:S02]  /*13c0*/  ISETP.NE.OR P5, PT, R0, 0x2, !P5 ;  /* 0x000000020000780c */ /* 0x000fe40006fa5670 */
[----:B------:R-:W-:-:S06]  /*13d0*/  LOP3.LUT R2, R101, 0x1f, RZ, 0xc0, !PT ;  /* 0x0000001f65027812 */ /* 0x000fcc00078ec0ff */
[----:B------:R-:W-:Y:S05]  /*13e0*/  BRA.U UP1, `(.L_x_17) ;  /* 0x0000001101f47547 */ /* 0x000fea000b800000 */
[----:B------:R-:W1:Y:S01]  /*13f0*/  LDCU UR13, c[0x0][0x38c] ;  /* 0x00007180ff0d77ac */ /* 0x000e620008000800 */
[----:B------:R-:W2:Y:S01]  /*1400*/  LDC R8, c[0x0][0x370] ;  /* 0x0000dc00ff087b82 */ /* 0x000ea20000000800 */
[----:B------:R-:W-:Y:S01]  /*1410*/  PLOP3.LUT P1, PT, PT, PT, UP2, 0x80, 0x8 ;  /* 0x000000000008781c */ /* 0x000fe20003f2f028 */
[----:B------:R-:W-:Y:S01]  /*1420*/  IMAD.MOV.U32 R17, RZ, RZ, 0x1 ;  /* 0x00000001ff117424 */ /* 0x000fe200078e00ff */
[----:B------:R-:W-:Y:S01]  /*1430*/  ISETP.EQ.OR P4, PT, R2, RZ, P5 ;  /* 0x000000ff0200720c */ /* 0x000fe20002f82670 */
[----:B------:R-:W-:Y:S01]  /*1440*/  IMAD.MOV.U32 R16, RZ, RZ, RZ ;  /* 0x000000ffff107224 */ /* 0x000fe200078e00ff */
[----:B------:R-:W-:Y:S02]  /*1450*/  PLOP3.LUT P1, PT, P1, PT, PT, 0x8, 0x80 ;  /* 0x000000000080781c */ /* 0x000fe40000f2e170 */
[----:B------:R-:W-:Y:S01]  /*1460*/  CS2R R12, SRZ ;  /* 0x00000000000c7805 */ /* 0x000fe2000001ff00 */
[----:B------:R-:W-:Y:S01]  /*1470*/  IMAD.MOV.U32 R11, RZ, RZ, 0x1 ;  /* 0x00000001ff0b7424 */ /* 0x000fe200078e00ff */
[----:B------:R-:W4:Y:S01]  /*1480*/  LDC R0, c[0x0][0x374] ;  /* 0x0000dd00ff007b82 */ /* 0x000f220000000800 */
[----:B------:R-:W2:Y:S01]  /*1490*/  LDCU.64 UR22, c[0x0][0x348] ;  /* 0x00006900ff1677ac */ /* 0x000ea20008000a00 */
[----:B------:R-:W-:Y:S01]  /*14a0*/  UMOV UR6, URZ ;  /* 0x000000ff00067c82 */ /* 0x000fe20008000000 */
[----:B-1----:R-:W-:-:S04]  /*14b0*/  UIADD3 UR5, UPT, UPT, UR13, 0x3f, URZ ;  /* 0x0000003f0d057890 */ /* 0x002fc8000fffe0ff */
[----:B------:R-:W-:-:S04]  /*14c0*/  USHF.R.S32.HI UR4, URZ, 0x1f, UR5 ;  /* 0x0000001fff047899 */ /* 0x000fc80008011405 */
[----:B------:R-:W-:-:S04]  /*14d0*/  ULEA.HI UR4, UR4, UR5, URZ, 0x6 ;  /* 0x0000000504047291 */ /* 0x000fc8000f8f30ff */
[----:B------:R-:W-:Y:S02]  /*14e0*/  USHF.R.S32.HI UR15, URZ, 0x6, UR4 ;  /* 0x00000006ff0f7899 */ /* 0x000fe40008011404 */
[----:B------:R-:W-:Y:S02]  /*14f0*/  UIADD3 UR4, UPT, UPT, UR13, -0x1, URZ ;  /* 0xffffffff0d047890 */ /* 0x000fe4000fffe0ff */
[----:B------:R-:W-:Y:S02]  /*1500*/  UISETP.LT.U32.AND UP0, UPT, UR15, 0x6, UPT ;  /* 0x000000060f00788c */ /* 0x000fe4000bf01070 */
[----:B------:R-:W-:Y:S02]  /*1510*/  UISETP.GE.U32.AND UP1, UPT, UR4, -0x7f, UPT ;  /* 0xffffff810400788c */ /* 0x000fe4000bf26070 */
[----:B------:R-:W-:Y:S02]  /*1520*/  USEL UR14, UR15, 0x6, UP0 ;  /* 0x000000060f0e7887 */ /* 0x000fe40008000000 */
[----:B------:R-:W-:-:S02]  /*1530*/  UIADD3 UR13, UPT, UPT, UR13, 0x7e, URZ ;  /* 0x0000007e0d0d7890 */ /* 0x000fc4000fffe0ff */
[----:B------:R-:W-:Y:S02]  /*1540*/  UIADD3 UR5, UPT, UPT, UR14, -0x1, URZ ;  /* 0xffffffff0e057890 */ /* 0x000fe4000fffe0ff */
[----:B------:R-:W-:-:S03]  /*1550*/  UIADD3 UR7, UPT, UPT, UR15, -UR14, URZ ;  /* 0x8000000e0f077290 */ /* 0x000fc6000fffe0ff */
[----:B------:R-:W-:-:S04]  /*1560*/  @UP1 UIADD3 UR5, UPT, UPT, UR14, URZ, URZ ;  /* 0x000000ff0e051290 */ /* 0x000fc8000fffe0ff */
[----:B--2---:R-:W-:-:S12]  /*1570*/  UIADD3 UR5, UPT, UPT, UR5, 0x1, URZ ;  /* 0x0000000105057890 */ /* 0x004fd8000fffe0ff */
.L_x_35:
[----:B------:R-:W-:Y:S01]  /*1580*/  UISETP.NE.AND UP0, UPT, UR37, URZ, UPT ;  /* 0x000000ff2500728c */ /* 0x000fe2000bf05270 */
[----:B------:R-:W1:Y:S08]  /*1590*/  S2UR UR37, SR_CgaCtaId ;  /* 0x00000000002579c3 */ /* 0x000e700000008800 */
[----:B------:R-:W-:Y:S05]  /*15a0*/  BRA.U UP0, `(.L_x_18) ;  /* 0x0000000100347547 */ /* 0x000fea000b800000 */
[----:B------:R-:W2:Y:S01]  /*15b0*/  S2R R2, SR_CgaCtaId ;  /* 0x0000000000027919 */ /* 0x000ea20000008800 */
[----:B------:R-:W-:-:S04]  /*15c0*/  MOV R3, 0x400 ;  /* 0x0000040000037802 */ /* 0x000fc80000000f00 */
[----:B--2---:R-:W-:Y:S02]  /*15d0*/  LEA R2, R2, R3, 0x18 ;  /* 0x0000000302027211 */ /* 0x004fe400078ec0ff */
[----:B------:R-:W-:-:S03]  /*15e0*/  SHF.L.U32 R3, R11, 0x1f, RZ ;  /* 0x0000001f0b037819 */ /* 0x000fc600000006ff */
[----:B------:R-:W-:-:S04]  /*15f0*/  IMAD R2, R12, 0x8, R2 ;  /* 0x000000080c027824 */ /* 0x000fc800078e0202 */
[----:B------:R-:W2:Y:S02]  /*1600*/  SYNCS.PHASECHK.TRANS64.TRYWAIT P0, [R2+URZ+0x120], R3 ;  /* 0x00012003020075a7 */ /* 0x000ea400080011ff */
[----:B--2---:R-:W-:Y:S05]  /*1610*/  @!P0 BRA `(.L_x_19) ;  /* 0x00000078004c8947 */ /* 0x004fea0003800000 */
.L_x_133:
[----:B------:R-:W-:Y:S01]  /*1620*/  VIADD R12, R12, 0x1 ;  /* 0x000000010c0c7836 */ /* 0x000fe20000000000 */
[----:B------:R2:W-:Y:S04]  /*1630*/  SYNCS.ARRIVE.TRANS64.A1T0 RZ, [R2+URZ+0x110], RZ ;  /* 0x000110ff02ff79a7 */ /* 0x0005e800081000ff */
[----:B------:R-:W-:-:S04]  /*1640*/  ISETP.NE.AND P0, PT, R12, 0x2, PT ;  /* 0x000000020c00780c */ /* 0x000fc80003f05270 */
[----:B------:R-:W-:Y:S02]  /*1650*/  SEL R12, R12, RZ, P0 ;  /* 0x000000ff0c0c7207 */ /* 0x000fe40000000000 */
[----:B--2---:R-:W-:-:S04]  /*1660*/  SEL R2, RZ, 0x1, P0 ;  /* 0x00000001ff027807 */ /* 0x004fc80000000000 */
[----:B------:R-:W-:-:S07]  /*1670*/  LOP3.LUT R11, R11, R2, RZ, 0x3c, !PT ;  /* 0x000000020b0b7212 */ /* 0x000fce00078e3cff */
.L_x_18:
[----:B------:R-:W-:Y:S01]  /*1680*/  UMOV UR4, 0x400 ;  /* 0x0000040000047882 */ /* 0x000fe20000000000 */
[----:B------:R-:W-:Y:S01]  /*1690*/  SHF.L.U32 R2, R17, 0x1f, RZ ;  /* 0x0000001f11027819 */ /* 0x000fe200000006ff */
[----:B-1----:R-:W-:Y:S01]  /*16a0*/  ULEA UR4, UR37, UR4, 0x18 ;  /* 0x0000000425047291 */ /* 0x002fe2000f8ec0ff */
[----:B------:R-:W-:Y:S01]  /*16b0*/  R2UR UR34, R15 ;  /* 0x000000000f2272ca */ /* 0x000fe200000e0000 */
[----:B------:R-:W-:Y:S01]  /*16c0*/  UISETP.GE.U32.AND UP0, UPT, UR13, 0x7f, UPT ;  /* 0x0000007f0d00788c */ /* 0x000fe2000bf06070 */
[----:B------:R-:W-:Y:S01]  /*16d0*/  R2UR UR18, R14 ;  /* 0x000000000e1272ca */ /* 0x000fe200000e0000 */
[----:B------:R-:W-:Y:S01]  /*16e0*/  ULEA UR8, UR6, UR4, 0x3 ;  /* 0x0000000406087291 */ /* 0x000fe2000f8e18ff */
[----:B------:R-:W-:-:S08]  /*16f0*/  UMOV UR21, URZ ;  /* 0x000000ff00157c82 */ /* 0x000fd00008000000 */
[----:B------:R1:W2:Y:S01]  /*1700*/  SYNCS.PHASECHK.TRANS64.TRYWAIT P0, [UR8+0x30], R2 ;  /* 0x00003002ff0075a7 */ /* 0x0002a20008001108 */
[----:B------:R-:W-:Y:S02]  /*1710*/  USHF.L.U32 UR34, UR34, 0x7, URZ ;  /* 0x0000000722227899 */ /* 0x000fe400080006ff */
[----:B------:R-:W-:Y:S01]  /*1720*/  USHF.L.U32 UR18, UR18, 0x7, URZ ;  /* 0x0000000712127899 */ /* 0x000fe200080006ff */
[----:B------:R-:W-:Y:S11]  /*1730*/  BRA.U !UP0, `(.L_x_20) ;  /* 0x0000000108d47547 */ /* 0x000ff6000b800000 */
[----:B------:R-:W-:Y:S02]  /*1740*/  UIADD3 UR26, UPT, UPT, UR34, 0x40, URZ ;  /* 0x00000040221a7890 */ /* 0x000fe4000fffe0ff */
[----:B------:R-:W-:Y:S01]  /*1750*/  UIADD3 UR10, UPT, UPT, UR18, 0x40, URZ ;  /* 0x00000040120a7890 */ /* 0x000fe2000fffe0ff */
[----:B------:R-:W-:Y:S01]  /*1760*/  UMOV UR29, URZ ;  /* 0x000000ff001d7c82 */ /* 0x000fe20008000000 */
[----:B------:R-:W-:-:S10]  /*1770*/  UMOV UR42, UR6 ;  /* 0x00000006002a7c82 */ /* 0x000fd40008000000 */
.L_x_25:
[----:B-1----:R-:W-:Y:S01]  /*1780*/  ULEA UR33, UR42, UR4, 0x3 ;  /* 0x000000042a217291 */ /* 0x002fe2000f8e18ff */
[----:B--2---:R-:W-:Y:S01]  /*1790*/  @!P5 MOV R3, 0x8000 ;  /* 0x000080000003d802 */ /* 0x004fe20000000f00 */
[----:B--2---:R-:W-:Y:S10]  /*17a0*/  @P0 BRA `(.L_x_21) ;  /* 0x00000000000c0947 */ /* 0x004ff40003800000 */
[----:B------:R-:W-:-:S04]  /*17b0*/  SHF.L.U32 R4, R17, 0x1f, RZ ;  /* 0x0000001f11047819 */ /* 0x000fc800000006ff */
[----:B------:R-:W2:Y:S02]  /*17c0*/  SYNCS.PHASECHK.TRANS64.TRYWAIT P0, [UR33+0x30], R4 ;  /* 0x00003004ff0075a7 */ /* 0x000ea40008001121 */
[----:B--2---:R-:W-:Y:S05]  /*17d0*/  @!P0 BRA `(.L_x_22) ;  /* 0x0000007400f08947 */ /* 0x004fea0003800000 */
.L_x_21:
[----:B------:R2:W-:Y:S01]  /*17e0*/  @!P5 SYNCS.ARRIVE.TRANS64 RZ, [UR33], R3 ;  /* 0x00000003ffffd9a7 */ /* 0x0005e20008000021 */
[----:B------:R-:W-:Y:S04]  /*17f0*/  BSSY.RECONVERGENT B0, `(.L_x_23) ;  /* 0x0000003000007945 */ /* 0x000fe80003800200 */
[----:B------:R-:W-:Y:S05]  /*1800*/  @P4 BRA `(.L_x_24) ;  /* 0x0000000000044947 */ /* 0x000fea0003800000 */
[----:B------:R-:W-:Y:S05]  /*1810*/  BPT.TRAP 0x1 ;  /* 0x000000040000795c */ /* 0x000fea0000300000 */
.L_x_24:
[----:B------:R-:W-:Y:S05]  /*1820*/  BSYNC.RECONVERGENT B0 ;  /* 0x0000000000007941 */ /* 0x000fea0003800200 */
.L_x_23:
[----:B------:R-:W-:Y:S02]  /*1830*/  UIADD3 UR6, UPT, UPT, UR42, 0x1, URZ ;  /* 0x000000012a067890 */ /* 0x000fe4000fffe0ff */
[----:B------:R-:W-:Y:S02]  /*1840*/  UIADD3 UR40, UP1, UPT, UR22, 0x80, URZ ;  /* 0x0000008016287890 */ /* 0x000fe4000ff3e0ff */
[----:B------:R-:W-:Y:S02]  /*1850*/  UISETP.NE.AND UP0, UPT, UR6, 0x6, UPT ;  /* 0x000000060600788c */ /* 0x000fe4000bf05270 */
[----:B------:R-:W-:Y:S02]  /*1860*/  USHF.L.U32 UR35, UR29, 0x6, URZ ;  /* 0x000000061d237899 */ /* 0x000fe400080006ff */
[----:B------:R-:W-:Y:S02]  /*1870*/  USEL UR9, URZ, 0x1, UP0 ;  /* 0x00000001ff097887 */ /* 0x000fe40008000000 */
[----:B------:R-:W-:-:S02]  /*1880*/  USEL UR6, UR6, URZ, UP0 ;  /* 0x000000ff06067287 */ /* 0x000fc40008000000 */
[----:B------:R-:W-:Y:S02]  /*1890*/  UIADD3 UR38, UP0, UPT, UR22, 0x180, URZ ;  /* 0x0000018016267890 */ /* 0x000fe4000ff1e0ff */
[----:B------:R-:W-:Y:S01]  /*18a0*/  ULEA UR8, UR6, UR4, 0x3 ;  /* 0x0000000406087291 */ /* 0x000fe2000f8e18ff */
[----:B------:R-:W-:Y:S01]  /*18b0*/  LOP3.LUT R17, R17, UR9, RZ, 0x3c, !PT ;  /* 0x0000000911117c12 */ /* 0x000fe2000f8e3cff */
[----:B------:R-:W-:Y:S02]  /*18c0*/  UIADD3.X UR41, UPT, UPT, URZ, UR23, URZ, UP1, !UPT ;  /* 0x00000017ff297290 */ /* 0x000fe40008ffe4ff */
[----:B------:R-:W-:Y:S01]  /*18d0*/  UIADD3.X UR39, UPT, UPT, URZ, UR23, URZ, UP0, !UPT ;  /* 0x00000017ff277290 */ /* 0x000fe200087fe4ff */
[----:B-1----:R-:W-:Y:S01]  /*18e0*/  SHF.L.U32 R2, R17, 0x1f, RZ ;  /* 0x0000001f11027819 */ /* 0x002fe200000006ff */
[----:B------:R-:W-:Y:S01]  /*18f0*/  UMOV UR30, 0x0 ;  /* 0x00000000001e7882 */ /* 0x000fe20000000000 */
[----:B------:R-:W-:Y:S01]  /*1900*/  UMOV UR31, 0x10000000 ;  /* 0x10000000001f7882 */ /* 0x000fe20000000000 */
[----:B------:R-:W-:Y:S01]  /*1910*/  UMOV UR25, UR33 ;  /* 0x0000002100197c82 */ /* 0x000fe20008000000 */
[----:B------:R1:W1:Y:S01]  /*1920*/  SYNCS.PHASECHK.TRANS64.TRYWAIT P0, [UR8+0x30], R2 ;  /* 0x00003002ff0075a7 */ /* 0x0002620008001108 */
[----:B------:R-:W-:Y:S01]  /*1930*/  ULEA UR8, UR42, UR4, 0xe ;  /* 0x000000042a087291 */ /* 0x000fe2000f8e70ff */
[----:B------:R-:W-:Y:S01]  /*1940*/  UMOV UR28, UR36 ;  /* 0x00000024001c7c82 */ /* 0x000fe20008000000 */
[----:B------:R-:W-:-:S02]  /*1950*/  UMOV UR27, UR35 ;  /* 0x00000023001b7c82 */ /* 0x000fc40008000000 */
[----:B------:R-:W-:Y:S02]  /*1960*/  UIADD3 UR32, UPT, UPT, UR8, 0x8400, URZ ;  /* 0x0000840008207890 */ /* 0x000fe4000fffe0ff */
[----:B------:R-:W-:Y:S02]  /*1970*/  UIADD3 UR24, UPT, UPT, UR8, 0xa400, URZ ;  /* 0x0000a40008187890 */ /* 0x000fe4000fffe0ff */
[----:B------:R-:W-:Y:S02]  /*1980*/  UIADD3 UR16, UPT, UPT, UR8, 0x20400, URZ ;  /* 0x0002040008107890 */ /* 0x000fe4000fffe0ff */
[----:B------:R-:W-:Y:S01]  /*1990*/  UIADD3 UR8, UPT, UPT, UR8, 0x22400, URZ ;  /* 0x0002240008087890 */ /* 0x000fe2000fffe0ff */
[----:B------:R-:W-:Y:S01]  /*19a0*/  UMOV UR17, UR33 ;  /* 0x0000002100117c82 */ /* 0x000fe20008000000 */
[----:B------:R-:W-:Y:S01]  /*19b0*/  UMOV UR20, UR36 ;  /* 0x0000002400147c82 */ /* 0x000fe20008000000 */
[----:B------:R-:W-:Y:S01]  /*19c0*/  UMOV UR19, UR35 ;  /* 0x0000002300137c82 */ /* 0x000fe20008000000 */
[----:B------:R1:W-:Y:S01]  /*19d0*/  UTMALDG.3D [UR32], [UR40], desc[UR30] ;  /* 0x00001e20280075b4 */ /* 0x0003e20008011000 */
[----:B------:R-:W-:Y:S01]  /*19e0*/  UMOV UR12, UR36 ;  /* 0x00000024000c7c82 */ /* 0x000fe20008000000 */
[----:B------:R-:W-:Y:S01]  /*19f0*/  UMOV UR9, UR33 ;  /* 0x0000002100097c82 */ /* 0x000fe20008000000 */
[----:B------:R-:W-:Y:S01]  /*1a00*/  UMOV UR11, UR35 ;  /* 0x00000023000b7c82 */ /* 0x000fe20008000000 */
[----:B------:R-:W-:Y:S01]  /*1a10*/  UIADD3 UR29, UPT, UPT, UR29, 0x1, URZ ;  /* 0x000000011d1d7890 */ /* 0x000fe2000fffe0ff */
[----:B------:R-:W-:Y:S01]  /*1a20*/  UMOV UR21, UR5 ;  /* 0x0000000500157c82 */ /* 0x000fe20008000000 */
[----:B------:R-:W-:Y:S01]  /*1a30*/  UMOV UR42, UR6 ;  /* 0x00000006002a7c82 */ /* 0x000fe20008000000 */
[----:B------:R1:W-:Y:S01]  /*1a40*/  UTMALDG.3D [UR24], [UR40], desc[UR30] ;  /* 0x00001e18280075b4 */ /* 0x0003e20008011000 */
[----:B------:R-:W-:Y:S01]  /*1a50*/  UISETP.NE.AND UP0, UPT, UR29, UR5, UPT ;  /* 0x000000051d00728c */ /* 0x000fe2000bf05270 */
[----:B------:R1:W-:Y:S01]  /*1a60*/  UTMALDG.3D [UR16], [UR38], desc[UR30] ;  /* 0x00001e10260075b4 */ /* 0x0003e20008011000 */
[----:B------:R1:W-:Y:S07]  /*1a70*/  UTMALDG.3D [UR8], [UR38], desc[UR30] ;  /* 0x00001e08260075b4 */ /* 0x0003ee0008011000 */
[----:B------:R-:W-:Y:S05]  /*1a80*/  BRA.U UP0, `(.L_x_25) ;  /* 0xfffffffd003c7547 */ /* 0x000fea000b83ffff */
.L_x_20:
[----:B-1----:R-:W-:Y:S01]  /*1a90*/  ULEA UR8, UR6, UR4, 0x3 ;  /* 0x0000000406087291 */ /* 0x002fe2000f8e18ff */
[----:B------:R-:W-:Y:S01]  /*1aa0*/  SHF.L.U32 R2, R17, 0x1f, RZ ;  /* 0x0000001f11027819 */ /* 0x000fe200000006ff */
[----:B------:R-:W-:Y:S01]  /*1ab0*/  @!P1 SYNCS.ARRIVE.TRANS64.A1T0 RZ, [UR4+0xa8], RZ ;  /* 0x0000a8ffffff99a7 */ /* 0x000fe20008100004 */
[----:B------:R-:W-:-:S06]  /*1ac0*/  UISETP.GT.AND UP0, UPT, UR15, UR14, UPT ;  /* 0x0000000e0f00728c */ /* 0x000fcc000bf04270 */
[----:B--2---:R1:W2:Y:S03]  /*1ad0*/  SYNCS.PHASECHK.TRANS64.TRYWAIT P0, [UR8+0x30], R2 ;  /* 0x00003002ff0075a7 */ /* 0x0042a60008001108 */
[----:B------:R-:W-:Y:S05]  /*1ae0*/  BRA.U !UP0, `(.L_x_26) ;  /* 0x0000000108d07547 */ /* 0x000fea000b800000 */
[----:B------:R-:W-:Y:S02]  /*1af0*/  UIADD3 UR29, UPT, UPT, UR7, UR21, URZ ;  /* 0x00000015071d7290 */ /* 0x000fe4000fffe0ff */
[----:B------:R-:W-:Y:S02]  /*1b00*/  UIADD3 UR26, UPT, UPT, UR34, 0x40, URZ ;  /* 0x00000040221a7890 */ /* 0x000fe4000fffe0ff */
[----:B------:R-:W-:Y:S01]  /*1b10*/  UIADD3 UR10, UPT, UPT, UR18, 0x40, URZ ;  /* 0x00000040120a7890 */ /* 0x000fe2000fffe0ff */
[----:B------:R-:W-:-:S11]  /*1b20*/  UMOV UR42, UR6 ;  /* 0x00000006002a7c82 */ /* 0x000fd60008000000 */
.L_x_31:
[----:B-1----:R-:W-:Y:S01]  /*1b30*/  ULEA UR33, UR42, UR4, 0x3 ;  /* 0x000000042a217291 */ /* 0x002fe2000f8e18ff */
[----:B--2---:R-:W-:Y:S01]  /*1b40*/  @!P5 MOV R3, 0x8000 ;  /* 0x000080000003d802 */ /* 0x004fe20000000f00 */
[----:B--2---:R-:W-:Y:S10]  /*1b50*/  @P0 BRA `(.L_x_27) ;  /* 0x00000000000c0947 */ /* 0x004ff40003800000 */
[----:B------:R-:W-:-:S04]  /*1b60*/  SHF.L.U32 R4, R17, 0x1f, RZ ;  /* 0x0000001f11047819 */ /* 0x000fc800000006ff */
[----:B------:R-:W2:Y:S02]  /*1b70*/  SYNCS.PHASECHK.TRANS64.TRYWAIT P0, [UR33+0x30], R4 ;  /* 0x00003004ff0075a7 */ /* 0x000ea40008001121 */
[----:B--2---:R-:W-:Y:S05]  /*1b80*/  @!P0 BRA `(.L_x_28) ;  /* 0x00000074001c8947 */ /* 0x004fea0003800000 */
.L_x_27:
[----:B------:R2:W-:Y:S01]  /*1b90*/  @!P5 SYNCS.ARRIVE.TRANS64 RZ, [UR33], R3 ;  /* 0x00000003ffffd9a7 */ /* 0x0005e20008000021 */
[----:B------:R-:W-:Y:S04]  /*1ba0*/  BSSY.RECONVERGENT B0, `(.L_x_29) ;  /* 0x0000003000007945 */ /* 0x000fe80003800200 */
[----:B------:R-:W-:Y:S05]  /*1bb0*/  @P4 BRA `(.L_x_30) ;  /* 0x0000000000044947 */ /* 0x000fea0003800000 */
[----:B------:R-:W-:Y:S05]  /*1bc0*/  BPT.TRAP 0x1 ;  /* 0x000000040000795c */ /* 0x000fea0000300000 */
.L_x_30:
[----:B------:R-:W-:Y:S05]  /*1bd0*/  BSYNC.RECONVERGENT B0 ;  /* 0x0000000000007941 */ /* 0x000fea0003800200 */
.L_x_29:
        /* <DEDUP_REMOVED lines=32> */
[----:B------:R1:W-:Y:S02]  /*1de0*/  UTMALDG.3D [UR24], [UR40], desc[UR30] ;  /* 0x00001e18280075b4 */ /* 0x0003e40008011000 */
[----:B------:R-:W-:Y:S01]  /*1df0*/  UISETP.NE.AND UP0, UPT, UR21, UR29, UPT ;  /* 0x0000001d1500728c */ /* 0x000fe2000bf05270 */
[----:B------:R1:W-:Y:S01]  /*1e00*/  UTMALDG.3D [UR16], [UR38], desc[UR30] ;  /* 0x00001e10260075b4 */ /* 0x0003e20008011000 */
[----:B------:R1:W-:Y:S07]  /*1e10*/  UTMALDG.3D [UR8], [UR38], desc[UR30] ;  /* 0x00001e08260075b4 */ /* 0x0003ee0008011000 */
[----:B------:R-:W-:Y:S05]  /*1e20*/  BRA.U UP0, `(.L_x_31) ;  /* 0xfffffffd00407547 */ /* 0x000fea000b83ffff */
.L_x_26:
[C---:B-1----:R-:W-:Y:S01]  /*1e30*/  LEA R2, R16.reuse, UR4, 0x3 ;  /* 0x0000000410027c11 */ /* 0x042fe2000f8e18ff */
[----:B------:R-:W-:Y:S01]  /*1e40*/  NOP ;  /* 0x0000000000007918 */ /* 0x000fe20000000000 */
[----:B--2---:R-:W-:Y:S02]  /*1e50*/  SHF.L.U32 R3, R13, 0x1f, RZ ;  /* 0x0000001f0d037819 */ /* 0x004fe400000006ff */
[----:B------:R-:W-:Y:S02]  /*1e60*/  LEA R4, R16, UR4, 0x4 ;  /* 0x0000000410047c11 */ /* 0x000fe4000f8e20ff */
[----:B------:R-:W1:Y:S02]  /*1e70*/  SYNCS.PHASECHK.TRANS64.TRYWAIT P0, [R2+URZ+0xb0], R3 ;  /* 0x0000b003020075a7 */ /* 0x000e6400080011ff */
[----:B-1----:R-:W-:Y:S05]  /*1e80*/  @!P0 BRA `(.L_x_32) ;  /* 0x0000007000748947 */ /* 0x002fea0003800000 */
.L_x_136:
[----:B------:R-:W2:Y:S01]  /*1e90*/  LDS.128 R4, [R4+0x140] ;  /* 0x0001400004047984 */ /* 0x000ea20000000c00 */
[----:B---3--:R-:W-:Y:S01]  /*1ea0*/  ISETP.GE.AND P0, PT, R40, 0x1, PT ;  /* 0x000000012800780c */ /* 0x008fe20003f06270 */
[----:B-1----:R-:W-:Y:S01]  /*1eb0*/  VIADD R2, R2, 0xc0 ;  /* 0x000000c002027836 */ /* 0x002fe20000000000 */
[----:B------:R-:W-:Y:S01]  /*1ec0*/  @!PT LDS RZ, [RZ] ;  /* 0x00000000fffff984 */ /* 0x000fe20000000800 */
[----:B------:R-:W-:Y:S01]  /*1ed0*/  @!PT LDS RZ, [RZ] ;  /* 0x00000000fffff984 */ /* 0x000fe20000000800 */
[----:B------:R-:W-:Y:S01]  /*1ee0*/  @!PT LDS RZ, [RZ] ;  /* 0x00000000fffff984 */ /* 0x000fe20000000800 */
[----:B------:R-:W-:Y:S01]  /*1ef0*/  @!PT LDS RZ, [RZ] ;  /* 0x00000000fffff984 */ /* 0x000fe20000000800 */
[----:B------:R1:W-:Y:S06]  /*1f00*/  MEMBAR.ALL.CTA ;  /* 0x0000000000007992 */ /* 0x0003ec0000008000 */
[----:B-1----:R-:W1:Y:S01]  /*1f10*/  FENCE.VIEW.ASYNC.S ;  /* 0x00000000000073c6 */ /* 0x002e620000000000 */
[----:B------:R-:W-:-:S04]  /*1f20*/  PRMT R2, RZ, 0x654, R2 ;  /* 0x00000654ff027816 */ /* 0x000fc80000000002 */
[----:B-1----:R1:W-:Y:S01]  /*1f30*/  SYNCS.ARRIVE.TRANS64.RED.A1T0 RZ, [R2+URZ], RZ ;  /* 0x000000ff02ff79a7 */ /* 0x0023e200081004ff */
[----:B--2---:R-:W-:-:S13]  /*1f40*/  LOP3.LUT P2, RZ, R6, 0x1, RZ, 0xc0, !PT ;  /* 0x0000000106ff7812 */ /* 0x004fda000784c0ff */
[----:B------:R-:W-:Y:S01]  /*1f50*/  @P2 SHF.R.U32.HI R3, RZ, 0x10, R5 ;  /* 0x00000010ff032819 */ /* 0x000fe20000011605 */
[----:B------:R-:W-:Y:S01]  /*1f60*/  VOTEU.ANY UP0, P2 ;  /* 0x0000000000ff7886 */ /* 0x000fe20001000100 */
[----:B------:R-:W-:Y:S02]  /*1f70*/  @P2 MOV R10, R4 ;  /* 0x00000004000a2202 */ /* 0x000fe40000000f00 */
[----:B------:R-:W-:Y:S02]  /*1f80*/  @P2 R2UR.BROADCAST UR8, R3 ;  /* 0x00000000030822ca */ /* 0x000fe400008e0000 */
[----:B------:R-:W-:-:S11]  /*1f90*/  @P2 LOP3.LUT R9, R5, 0xffff, RZ, 0xc0, !PT ;  /* 0x0000ffff05092812 */ /* 0x000fd600078ec0ff */
[----:B------:R-:W-:Y:S01]  /*1fa0*/  @UP0 UMOV UR36, UR8 ;  /* 0x0000000800240c82 */ /* 0x000fe20008000000 */
[----:B-1----:R-:W-:Y:S05]  /*1fb0*/  @!P0 BRA `(.L_x_33) ;  /* 0x0000000000b88947 */ /* 0x002fea0003800000 */
[----:B------:R-:W4:Y:S01]  /*1fc0*/  LDC.64 R4, c[0x0][0xb18] ;  /* 0x0002c600ff047b82 */ /* 0x000f220000000a00 */
[----:B------:R-:W-:-:S07]  /*1fd0*/  ISETP.NE.AND P3, PT, R40, 0x1, PT ;  /* 0x000000012800780c */ /* 0x000fce0003f65270 */
[----:B------:R-:W1:Y:S08]  /*1fe0*/  LDC.64 R6, c[0x0][0xb10] ;  /* 0x0002c400ff067b82 */ /* 0x000e700000000a00 */
[----:B------:R-:W2:Y:S08]  /*1ff0*/  LDC R14, c[0x0][0xb20] ;  /* 0x0002c800ff0e7b82 */ /* 0x000eb00000000800 */
[----:B------:R-:W3:Y:S01]  /*2000*/  LDC R15, c[0x0][0xb0c] ;  /* 0x0002c300ff0f7b82 */ /* 0x000ee20000000800 */
[----:B----4-:R-:W-:Y:S01]  /*2010*/  IMAD.HI.U32 R19, R0, R5, RZ ;  /* 0x0000000500137227 */ /* 0x010fe200078e00ff */
[----:B------:R-:W-:-:S03]  /*2020*/  ISETP.NE.AND P0, PT, R4, 0x1, PT ;  /* 0x000000010400780c */ /* 0x000fc60003f05270 */
[----:B------:R-:W-:-:S03]  /*2030*/  IMAD.HI.U32 R5, R9, R5, RZ ;  /* 0x0000000509057227 */ /* 0x000fc600078e00ff */
[----:B------:R-:W4:Y:S01]  /*2040*/  LDC.64 R2, c[0x0][0xb28] ;  /* 0x0002ca00ff027b82 */ /* 0x000f220000000a00 */
[----:B-1----:R-:W-:-:S04]  /*2050*/  IMAD.HI.U32 R20, R8, R6, RZ ;  /* 0x0000000608147227 */ /* 0x002fc800078e00ff */
[----:B------:R-:W-:Y:S01]  /*2060*/  IMAD.HI.U32 R21, R10, R6, RZ ;  /* 0x000000060a157227 */ /* 0x000fe200078e00ff */
[----:B------:R-:W-:Y:S02]  /*2070*/  SHF.R.U32.HI R20, RZ, R7, R20 ;  /* 0x00000007ff147219 */ /* 0x000fe40000011614 */
[-C--:B--2---:R-:W-:Y:S02]  /*2080*/  SHF.R.U32.HI R19, RZ, R14.reuse, R19 ;  /* 0x0000000eff137219 */ /* 0x084fe40000011613 */
[----:B------:R-:W-:Y:S02]  /*2090*/  SHF.R.U32.HI R5, RZ, R14, R5 ;  /* 0x0000000eff057219 */ /* 0x000fe40000011605 */
[----:B------:R-:W-:Y:S02]  /*20a0*/  SEL R19, R0, R19, !P0 ;  /* 0x0000001300137207 */ /* 0x000fe40004000000 */
[----:B------:R-:W-:Y:S02]  /*20b0*/  SHF.R.U32.HI R21, RZ, R7, R21 ;  /* 0x00000007ff157219 */ /* 0x000fe40000011615 */
[----:B---3--:R-:W-:-:S02]  /*20c0*/  ISETP.NE.AND P1, PT, R15, 0x1, PT ;  /* 0x000000010f00780c */ /* 0x008fc40003f25270 */
[----:B------:R-:W-:Y:S02]  /*20d0*/  SEL R5, R9, R5, !P0 ;  /* 0x0000000509057207 */ /* 0x000fe40004000000 */
[----:B------:R-:W-:Y:S02]  /*20e0*/  SEL R20, R8, R20, !P1 ;  /* 0x0000001408147207 */ /* 0x000fe40004800000 */
[----:B------:R-:W-:Y:S01]  /*20f0*/  SEL R21, R10, R21, !P1 ;  /* 0x000000150a157207 */ /* 0x000fe20004800000 */
[----:B----4-:R-:W-:-:S04]  /*2100*/  IMAD.HI.U32 R18, R19, R2, RZ ;  /* 0x0000000213127227 */ /* 0x010fc800078e00ff */
        /* <DEDUP_REMOVED lines=10> */
[----:B------:R-:W-:-:S04]  /*21b0*/  @!P0 IMAD.HI.U32 R7, R21, R2, RZ ;  /* 0x0000000215078227 */ /* 0x000fc800078e00ff */
[----:B------:R-:W-:Y:S01]  /*21c0*/  IMAD.MOV R2, RZ, RZ, -R6 ;  /* 0x000000ffff027224 */ /* 0x000fe200078e0a06 */
[----:B------:R-:W-:Y:S02]  /*21d0*/  @!P0 SHF.R.U32.HI R3, RZ, R3, R7 ;  /* 0x00000003ff038219 */ /* 0x000fe40000011607 */
[----:B------:R-:W-:Y:S01]  /*21e0*/  IADD3 R7, PT, PT, -R5, RZ, RZ ;  /* 0x000000ff05077210 */ /* 0x000fe20007ffe1ff */
[----:B------:R-:W-:Y:S01]  /*21f0*/  IMAD R2, R40, R2, R5 ;  /* 0x0000000228027224 */ /* 0x000fe200078e0205 */
        /* <DEDUP_REMOVED lines=10> */
.L_x_33:
[----:B------:R-:W1:Y:S02]  /*22a0*/  LDCU UR8, c[0x0][0xb30] ;  /* 0x00016600ff0877ac */ /* 0x000e640008000800 */
[----:B-1----:R-:W-:-:S09]  /*22b0*/  UISETP.NE.AND UP0, UPT, UR8, 0x1, UPT ;  /* 0x000000010800788c */ /* 0x002fd2000bf05270 */
[----:B------:R-:W-:Y:S05]  /*22c0*/  BRA.U UP0, `(.L_x_34) ;  /* 0x0000000100407547 */ /* 0x000fea000b800000 */
[----:B------:R-:W1:Y:S08]  /*22d0*/  LDC.64 R4, c[0x0][0xb10] ;  /* 0x0002c400ff047b82 */ /* 0x000e700000000a00 */
[----:B------:R-:W2:Y:S08]  /*22e0*/  LDC.64 R2, c[0x0][0xb18] ;  /* 0x0002c600ff027b82 */ /* 0x000eb00000000a00 */
[----:B------:R-:W3:Y:S08]  /*22f0*/  LDC R6, c[0x0][0xb20] ;  /* 0x0002c800ff067b82 */ /* 0x000ef00000000800 */
[----:B------:R-:W4:Y:S01]  /*2300*/  LDC R7, c[0x0][0xb0c] ;  /* 0x0002c300ff077b82 */ /* 0x000f220000000800 */
[----:B-1----:R-:W-:-:S05]  /*2310*/  IMAD.HI.U32 R4, R10, R4, RZ ;  /* 0x000000040a047227 */ /* 0x002fca00078e00ff */
[----:B------:R-:W-:Y:S01]  /*2320*/  SHF.R.U32.HI R4, RZ, R5, R4 ;  /* 0x00000005ff047219 */ /* 0x000fe20000011604 */
[----:B--2---:R-:W-:Y:S01]  /*2330*/  IMAD.HI.U32 R3, R9, R3, RZ ;  /* 0x0000000309037227 */ /* 0x004fe200078e00ff */
[----:B------:R-:W-:-:S04]  /*2340*/  ISETP.NE.AND P0, PT, R2, 0x1, PT ;  /* 0x000000010200780c */ /* 0x000fc80003f05270 */
[----:B---3--:R-:W-:-:S04]  /*2350*/  SHF.R.U32.HI R3, RZ, R6, R3 ;  /* 0x00000006ff037219 */ /* 0x008fc80000011603 */
[----:B------:R-:W-:Y:S02]  /*2360*/  SEL R3, R9, R3, !P0 ;  /* 0x0000000309037207 */ /* 0x000fe40004000000 */
[----:B----4-:R-:W-:-:S04]  /*2370*/  ISETP.NE.AND P1, PT, R7, 0x1, PT ;  /* 0x000000010700780c */ /* 0x010fc80003f25270 */
[----:B------:R-:W-:-:S05]  /*2380*/  SEL R4, R10, R4, !P1 ;  /* 0x000000040a047207 */ /* 0x000fca0004800000 */
[----:B------:R-:W-:Y:S02]  /*2390*/  IMAD.IADD R5, R3, 0x1, -R4 ;  /* 0x0000000103057824 */ /* 0x000fe400078e0a04 */
[----:B------:R-:W-:Y:S02]  /*23a0*/  IMAD.IADD R3, R4, 0x1, -R3 ;  /* 0x0000000104037824 */ /* 0x000fe400078e0a03 */
[----:B------:R-:W-:Y:S02]  /*23b0*/  IMAD R10, R5, R7, R10 ;  /* 0x00000007050a7224 */ /* 0x000fe400078e020a */
[----:B------:R-:W-:-:S07]  /*23c0*/  IMAD R9, R3, R2, R9 ;  /* 0x0000000203097224 */ /* 0x000fce00078e0209 */
.L_x_34:
[----:B------:R-:W-:Y:S01]  /*23d0*/  VIADD R16, R16, 0x1 ;  /* 0x0000000110107836 */ /* 0x000fe20000000000 */
[----:B------:R-:W-:Y:S01]  /*23e0*/  PLOP3.LUT P1, PT, PT, PT, PT, 0x80, 0x8 ;  /* 0x000000000008781c */ /* 0x000fe20003f2f070 */
[----:B------:R-:W-:Y:S02]  /*23f0*/  IMAD.IADD R15, R10, 0x1, R87 ;  /* 0x000000010a0f7824 */ /* 0x000fe400078e0257 */
[----:B------:R-:W-:Y:S01]  /*2400*/  IMAD.IADD R14, R9, 0x1, R86 ;  /* 0x00000001090e7824 */ /* 0x000fe200078e0256 */
[----:B------:R-:W-:-:S04]  /*2410*/  ISETP.NE.AND P0, PT, R16, 0x2, PT ;  /* 0x000000021000780c */ /* 0x000fc80003f05270 */
[----:B------:R-:W-:Y:S02]  /*2420*/  SEL R2, RZ, 0x1, P0 ;  /* 0x00000001ff027807 */ /* 0x000fe40000000000 */
[----:B------:R-:W-:Y:S02]  /*2430*/  SEL R16, R16, RZ, P0 ;  /* 0x000000ff10107207 */ /* 0x000fe40000000000 */
[----:B------:R-:W-:Y:S01]  /*2440*/  LOP3.LUT R13, R13, R2, RZ, 0x3c, !PT ;  /* 0x000000020d0d7212 */ /* 0x000fe200078e3cff */
[----:B------:R-:W-:Y:S06]  /*2450*/  @P2 BRA `(.L_x_35) ;  /* 0xfffffff000482947 */ /* 0x000fec000383ffff */
[----:B------:R-:W-:Y:S01]  /*2460*/  UIADD3 UR4, UPT, UPT, UR4, 0x30, URZ ;  /* 0x0000003004047890 */ /* 0x000fe2000fffe0ff */
[----:B------:R-:W-:-:S03]  /*2470*/  SHF.L.U32 R2, R17, 0x1f, RZ ;  /* 0x0000001f11027819 */ /* 0x000fc600000006ff */
[----:B------:R-:W-:-:S09]  /*2480*/  ULEA UR5, UR6, UR4, 0x3 ;  /* 0x0000000406057291 */ /* 0x000fd2000f8e18ff */
[----:B------:R-:W1:Y:S02]  /*2490*/  SYNCS.PHASECHK.TRANS64.TRYWAIT P0, [UR5], R2 ;  /* 0x00000002ff0075a7 */ /* 0x000e640008001105 */
[----:B-1----:R-:W-:Y:S05]  /*24a0*/  @!P0 BRA `(.L_x_36) ;  /* 0x0000006c00008947 */ /* 0x002fea0003800000 */
.L_x_138:
[----:B------:R-:W-:-:S04]  /*24b0*/  UIADD3 UR6, UPT, UPT, UR6, 0x1, URZ ;  /* 0x0000000106067890 */ /* 0x000fc8000fffe0ff */
[----:B------:R-:W-:-:S04]  /*24c0*/  UISETP.NE.AND UP0, UPT, UR6, 0x6, UPT ;  /* 0x000000060600788c */ /* 0x000fc8000bf05270 */
[----:B------:R-:W-:Y:S02]  /*24d0*/  USEL UR7, URZ, 0x1, UP0 ;  /* 0x00000001ff077887 */ /* 0x000fe40008000000 */
[----:B------:R-:W-:-:S04]  /*24e0*/  USEL UR6, UR6, URZ, UP0 ;  /* 0x000000ff06067287 */ /* 0x000fc80008000000 */
[----:B------:R-:W-:Y:S01]  /*24f0*/  ULEA UR5, UR6, UR4, 0x3 ;  /* 0x0000000406057291 */ /* 0x000fe2000f8e18ff */
[----:B-1----:R-:W-:-:S04]  /*2500*/  LOP3.LUT R2, R17, UR7, RZ, 0x3c, !PT ;  /* 0x0000000711027c12 */ /* 0x002fc8000f8e3cff */
[----:B------:R-:W-:-:S04]  /*2510*/  SHF.L.U32 R3, R2, 0x1f, RZ ;  /* 0x0000001f02037819 */ /* 0x000fc800000006ff */
[----:B------:R-:W1:Y:S02]  /*2520*/  SYNCS.PHASECHK.TRANS64.TRYWAIT P0, [UR5], R3 ;  /* 0x00000003ff0075a7 */ /* 0x000e640008001105 */
[----:B-1----:R-:W-:Y:S05]  /*2530*/  @!P0 BRA `(.L_x_37) ;  /* 0x0000006800f48947 */ /* 0x002fea0003800000 */
.L_x_140:
[----:B------:R-:W-:-:S04]  /*2540*/  UIADD3 UR6, UPT, UPT, UR6, 0x1, URZ ;  /* 0x0000000106067890 */ /* 0x000fc8000fffe0ff */
[----:B------:R-:W-:-:S04]  /*2550*/  UISETP.NE.AND UP0, UPT, UR6, 0x6, UPT ;  /* 0x000000060600788c */ /* 0x000fc8000bf05270 */
[----:B------:R-:W-:Y:S02]  /*2560*/  USEL UR7, URZ, 0x1, UP0 ;  /* 0x00000001ff077887 */ /* 0x000fe40008000000 */
[----:B------:R-:W-:-:S04]  /*2570*/  USEL UR6, UR6, URZ, UP0 ;  /* 0x000000ff06067287 */ /* 0x000fc80008000000 */
[----:B------:R-:W-:Y:S01]  /*2580*/  ULEA UR5, UR6, UR4, 0x3 ;  /* 0x0000000406057291 */ /* 0x000fe2000f8e18ff */
[----:B------:R-:W-:-:S04]  /*2590*/  LOP3.LUT R2, R2, UR7, RZ, 0x3c, !PT ;  /* 0x0000000702027c12 */ /* 0x000fc8000f8e3cff */
[----:B-1----:R-:W-:-:S04]  /*25a0*/  SHF.L.U32 R3, R2, 0x1f, RZ ;  /* 0x0000001f02037819 */ /* 0x002fc800000006ff */
[----:B------:R-:W1:Y:S02]  /*25b0*/  SYNCS.PHASECHK.TRANS64.TRYWAIT P0, [UR5], R3 ;  /* 0x00000003ff0075a7 */ /* 0x000e640008001105 */
[----:B-1----:R-:W-:Y:S05]  /*25c0*/  @!P0 BRA `(.L_x_38) ;  /* 0x0000006800e88947 */ /* 0x002fea0003800000 */
.L_x_142:
        /* <DEDUP_REMOVED lines=9> */
.L_x_144:
        /* <DEDUP_REMOVED lines=9> */
.L_x_146:
[----:B------:R-:W-:-:S04]  /*26f0*/  UIADD3 UR6, UPT, UPT, UR6, 0x1, URZ ;  /* 0x0000000106067890 */ /* 0x000fc8000fffe0ff */
[----:B------:R-:W-:-:S04]  /*2700*/  UISETP.NE.AND UP0, UPT, UR6, 0x6, UPT ;  /* 0x000000060600788c */ /* 0x000fc8000bf05270 */
[----:B------:R-:W-:Y:S02]  /*2710*/  USEL UR5, URZ, 0x1, UP0 ;  /* 0x00000001ff057887 */ /* 0x000fe40008000000 */
[----:B------:R-:W-:-:S04]  /*2720*/  USEL UR6, UR6, URZ, UP0 ;  /* 0x000000ff06067287 */ /* 0x000fc80008000000 */
[----:B------:R-:W-:Y:S01]  /*2730*/  ULEA UR6, UR6, UR4, 0x3 ;  /* 0x0000000406067291 */ /* 0x000fe2000f8e18ff */
[----:B------:R-:W-:-:S04]  /*2740*/  LOP3.LUT R2, R2, UR5, RZ, 0x3c, !PT ;  /* 0x0000000502027c12 */ /* 0x000fc8000f8e3cff */
[----:B------:R-:W-:Y:S01]  /*2750*/  SHF.L.U32 R2, R2, 0x1f, RZ ;  /* 0x0000001f02027819 */ /* 0x000fe200000006ff */
[----:B-1--4-:R-:W-:-:S07]  /*2760*/  IMAD.U32 R0, RZ, RZ, UR6 ;  /* 0x00000006ff007e24 */ /* 0x012fce000f8e00ff */
.L_x_41:
[----:B-1----:R1:W2:Y:S02]  /*2770*/  SYNCS.PHASECHK.TRANS64.TRYWAIT P0, [R0+URZ], R2 ;  /* 0x00000002000075a7 */ /* 0x0022a400080011ff */
[----:B--2---:R-:W-:Y:S05]  /*2780*/  @!P0 NANOSLEEP.SYNCS 0x989680 ;  /* 0x009896800000895d */ /* 0x004fea0003900000 */
[----:B------:R-:W2:Y:S02]  /*2790*/  @!P0 SYNCS.PHASECHK.TRANS64 P0, [R0+URZ], R2 ;  /* 0x00000002000085a7 */ /* 0x000ea400080010ff */
[----:B--2---:R-:W-:Y:S05]  /*27a0*/  @P0 EXIT ;  /* 0x000000000000094d */ /* 0x004fea0003800000 */
[----:B------:R-:W-:Y:S05]  /*27b0*/  BRA `(.L_x_41) ;  /* 0xfffffffc00ec7947 */ /* 0x000fea000383ffff */
.L_x_17:
[----:B------:R-:W-:-:S04]  /*27c0*/  UISETP.NE.AND UP1, UPT, UR37, URZ, UPT ;  /* 0x000000ff2500728c */ /* 0x000fc8000bf25270 */
[----:B------:R-:W-:-:S09]  /*27d0*/  UISETP.NE.OR UP1, UPT, UR8, 0x1, UP1 ;  /* 0x000000010800788c */ /* 0x000fd20008f25670 */
[----:B------:R-:W-:Y:S05]  /*27e0*/  BRA.U UP1, `(.L_x_42) ;  /* 0x0000000501487547 */ /* 0x000fea000b800000 */
[----:B------:R-:W-:Y:S01]  /*27f0*/  ISETP.NE.AND P2, PT, R2, RZ, PT ;  /* 0x000000ff0200720c */ /* 0x000fe20003f45270 */
[----:B------:R-:W-:Y:S01]  /*2800*/  IMAD.MOV.U32 R12, RZ, RZ, 0x1 ;  /* 0x00000001ff0c7424 */ /* 0x000fe200078e00ff */
[----:B------:R-:W-:Y:S02]  /*2810*/  CS2R R10, SRZ ;  /* 0x00000000000a7805 */ /* 0x000fe4000001ff00 */
[----:B------:R-:W-:Y:S01]  /*2820*/  CS2R R8, SRZ ;  /* 0x0000000000087805 */ /* 0x000fe2000001ff00 */
[----:B------:R-:W-:Y:S01]  /*2830*/  UMOV UR4, 0x400 ;  /* 0x0000040000047882 */ /* 0x000fe20000000000 */
[----:B------:R-:W-:Y:S01]  /*2840*/  UMOV UR6, URZ ;  /* 0x000000ff00067c82 */ /* 0x000fe20008000000 */
[----:B------:R-:W-:-:S12]  /*2850*/  ULEA UR37, UR37, UR4, 0x18 ;  /* 0x0000000425257291 */ /* 0x000fd8000f8ec0ff */
.L_x_46:
[----:B------:R-:W-:Y:S02]  /*2860*/  LEA R0, R8, UR37, 0x3 ;  /* 0x0000002508007c11 */ /* 0x000fe4000f8e18ff */
[----:B------:R-:W-:-:S03]  /*2870*/  SHF.L.U32 R4, R9, 0x1f, RZ ;  /* 0x0000001f09047819 */ /* 0x000fc600000006ff */
[----:B------:R-:W-:Y:S01]  /*2880*/  VIADD R5, R0, 0x120 ;  /* 0x0000012000057836 */ /* 0x000fe20000000000 */
[----:B------:R-:W1:Y:S02]  /*2890*/  SYNCS.PHASECHK.TRANS64.TRYWAIT P0, [R0+URZ+0x110], R4 ;  /* 0x00011004000075a7 */ /* 0x000e6400080011ff */
[----:B-1----:R-:W-:Y:S05]  /*28a0*/  @!P0 BRA `(.L_x_43) ;  /* 0x0000006800788947 */ /* 0x002fea0003800000 */
.L_x_147:
[----:B------:R-:W-:Y:S01]  /*28b0*/  ULEA UR5, UR6, UR37, 0x3 ;  /* 0x0000002506057291 */ /* 0x000fe2000f8e18ff */
[----:B-1----:R-:W-:Y:S01]  /*28c0*/  PRMT R0, RZ, 0x654, R5 ;  /* 0x00000654ff007816 */ /* 0x002fe20000000005 */
[----:B------:R-:W-:Y:S01]  /*28d0*/  @!P2 IMAD.MOV.U32 R4, RZ, RZ, 0x10 ;  /* 0x00000010ff04a424 */ /* 0x000fe200078e00ff */
[----:B------:R-:W-:Y:S01]  /*28e0*/  SHF.L.U32 R5, R12, 0x1f, RZ ;  /* 0x0000001f0c057819 */ /* 0x000fe200000006ff */
[----:B------:R-:W-:Y:S01]  /*28f0*/  UIADD3 UR4, UPT, UPT, UR5, 0xb0, URZ ;  /* 0x000000b005047890 */ /* 0x000fe2000fffe0ff */
[----:B------:R1:W-:Y:S05]  /*2900*/  SYNCS.ARRIVE.TRANS64.RED.A1T0 RZ, [R0+URZ], RZ ;  /* 0x000000ff00ff79a7 */ /* 0x0003ea00081004ff */
[----:B------:R-:W-:Y:S01]  /*2910*/  IMAD.U32 R6, RZ, RZ, UR4 ;  /* 0x00000004ff067e24 */ /* 0x000fe2000f8e00ff */
[----:B------:R-:W2:Y:S04]  /*2920*/  SYNCS.PHASECHK.TRANS64.TRYWAIT P0, [UR5+0xc0], R5 ;  /* 0x0000c005ff0075a7 */ /* 0x000ea80008001105 */
[----:B------:R-:W-:Y:S01]  /*2930*/  PRMT R6, R2, 0x654, R6 ;  /* 0x0000065402067816 */ /* 0x000fe20000000006 */
[----:B-12---:R-:W-:Y:S06]  /*2940*/  @!P0 BRA `(.L_x_44) ;  /* 0x0000006800648947 */ /* 0x006fec0003800000 */
.L_x_149:
[----:B------:R-:W-:Y:S01]  /*2950*/  ULEA UR4, UR6, UR37, 0x4 ;  /* 0x0000002506047291 */ /* 0x000fe2000f8e20ff */
[----:B------:R-:W-:Y:S01]  /*2960*/  SEL R3, R6, R3, !P2 ;  /* 0x0000000306037207 */ /* 0x000fe20005000000 */
[----:B------:R-:W-:Y:S01]  /*2970*/  UIADD3 UR5, UPT, UPT, UR5, 0xb0, URZ ;  /* 0x000000b005057890 */ /* 0x000fe2000fffe0ff */
[----:B-1----:R-:W-:Y:S01]  /*2980*/  LEA R0, R11, UR37, 0x3 ;  /* 0x000000250b007c11 */ /* 0x002fe2000f8e18ff */
[----:B------:R-:W-:Y:S01]  /*2990*/  UIADD3 UR4, UPT, UPT, UR4, 0x140, URZ ;  /* 0x0000014004047890 */ /* 0x000fe2000fffe0ff */
[----:B------:R1:W-:Y:S01]  /*29a0*/  @!P2 SYNCS.ARRIVE.TRANS64.RED RZ, [R3+URZ], R4 ;  /* 0x0000000403ffa9a7 */ /* 0x0003e200080004ff */
[----:B------:R-:W-:Y:S01]  /*29b0*/  UIADD3 UR6, UPT, UPT, UR6, 0x1, URZ ;  /* 0x0000000106067890 */ /* 0x000fe2000fffe0ff */
[----:B------:R-:W-:-:S03]  /*29c0*/  VIADD R8, R8, 0x1 ;  /* 0x0000000108087836 */ /* 0x000fc60000000000 */
[----:B------:R-:W-:Y:S02]  /*29d0*/  UISETP.NE.AND UP0, UPT, UR6, 0x2, UPT ;  /* 0x000000020600788c */ /* 0x000fe4000bf05270 */
[----:B------:R-:W-:Y:S01]  /*29e0*/  ISETP.NE.AND P0, PT, R8, 0x2, PT ;  /* 0x000000020800780c */ /* 0x000fe20003f05270 */
[----:B------:R-:W-:Y:S06]  /*29f0*/  UGETNEXTWORKID.BROADCAST [UR4], [UR5] ;  /* 0x00000000040073ca */ /* 0x000fec0008000100 */
[----:B------:R-:W-:Y:S02]  /*2a00*/  USEL UR4, URZ, 0x1, UP0 ;  /* 0x00000001ff047887 */ /* 0x000fe40008000000 */
[----:B------:R-:W-:-:S04]  /*2a10*/  USEL UR6, UR6, URZ, UP0 ;  /* 0x000000ff06067287 */ /* 0x000fc80008000000 */
[----:B------:R-:W-:Y:S02]  /*2a20*/  LOP3.LUT R12, R12, UR4, RZ, 0x3c, !PT ;  /* 0x000000040c0c7c12 */ /* 0x000fe4000f8e3cff */
[----:B-1----:R-:W-:-:S04]  /*2a30*/  SHF.L.U32 R4, R10, 0x1f, RZ ;  /* 0x0000001f0a047819 */ /* 0x002fc800000006ff */
[----:B------:R-:W1:Y:S02]  /*2a40*/  SYNCS.PHASECHK.TRANS64.TRYWAIT P1, [R0+URZ+0xb0], R4 ;  /* 0x0000b004000075a7 */ /* 0x000e6400080211ff */
[----:B-1----:R-:W-:Y:S05]  /*2a50*/  @!P1 BRA `(.L_x_45) ;  /* 0x0000006800389947 */ /* 0x002fea0003800000 */
.L_x_150:
[C---:B-1----:R-:W-:Y:S01]  /*2a60*/  LEA R4, R11.reuse, UR37, 0x4 ;  /* 0x000000250b047c11 */ /* 0x042fe2000f8e20ff */
[----:B------:R-:W-:Y:S01]  /*2a70*/  VIADD R0, R0, 0xc0 ;  /* 0x000000c000007836 */ /* 0x000fe20000000000 */
[----:B------:R-:W-:Y:S01]  /*2a80*/  SEL R8, R8, RZ, P0 ;  /* 0x000000ff08087207 */ /* 0x000fe20000000000 */
[----:B------:R-:W-:-:S03]  /*2a90*/  VIADD R11, R11, 0x1 ;  /* 0x000000010b0b7836 */ /* 0x000fc60000000000 */
[----:B------:R-:W1:Y:S01]  /*2aa0*/  LDS.128 R4, [R4+0x140] ;  /* 0x0001400004047984 */ /* 0x000e620000000c00 */
[----:B------:R-:W-:Y:S02]  /*2ab0*/  PRMT R0, RZ, 0x654, R0 ;  /* 0x00000654ff007816 */ /* 0x000fe40000000000 */
[C---:B------:R-:W-:Y:S01]  /*2ac0*/  ISETP.NE.AND P1, PT, R11.reuse, 0x2, PT ;  /* 0x000000020b00780c */ /* 0x040fe20003f25270 */
[----:B------:R-:W-:Y:S01]  /*2ad0*/  @!PT LDS RZ, [RZ] ;  /* 0x00000000fffff984 */ /* 0x000fe20000000800 */
[----:B------:R-:W-:Y:S01]  /*2ae0*/  @!PT LDS RZ, [RZ] ;  /* 0x00000000fffff984 */ /* 0x000fe20000000800 */
[----:B------:R-:W-:Y:S01]  /*2af0*/  @!PT LDS RZ, [RZ] ;  /* 0x00000000fffff984 */ /* 0x000fe20000000800 */
[----:B------:R-:W-:Y:S01]  /*2b00*/  @!PT LDS RZ, [RZ] ;  /* 0x00000000fffff984 */ /* 0x000fe20000000800 */
[----:B------:R2:W-:Y:S06]  /*2b10*/  MEMBAR.ALL.CTA ;  /* 0x0000000000007992 */ /* 0x0005ec0000008000 */
[----:B--2---:R-:W2:Y:S01]  /*2b20*/  FENCE.VIEW.ASYNC.S ;  /* 0x00000000000073c6 */ /* 0x004ea20000000000 */
[----:B------:R-:W-:Y:S01]  /*2b30*/  SEL R11, R11, RZ, P1 ;  /* 0x000000ff0b0b7207 */ /* 0x000fe20000800000 */
[----:B--2---:R2:W-:Y:S01]  /*2b40*/  SYNCS.ARRIVE.TRANS64.RED.A1T0 RZ, [R0+URZ], RZ ;  /* 0x000000ff00ff79a7 */ /* 0x0045e200081004ff */
[----:B-1----:R-:W-:-:S02]  /*2b50*/  LOP3.LUT P3, RZ, R6, 0x1, RZ, 0xc0, !PT ;  /* 0x0000000106ff7812 */ /* 0x002fc4000786c0ff */
[----:B------:R-:W-:-:S04]  /*2b60*/  SEL R4, RZ, 0x1, P1 ;  /* 0x00000001ff047807 */ /* 0x000fc80000800000 */
[----:B------:R-:W-:Y:S02]  /*2b70*/  LOP3.LUT R10, R10, R4, RZ, 0x3c, !PT ;  /* 0x000000040a0a7212 */ /* 0x000fe400078e3cff */
[----:B--2---:R-:W-:-:S04]  /*2b80*/  SEL R0, RZ, 0x1, P0 ;  /* 0x00000001ff007807 */ /* 0x004fc80000000000 */
[----:B------:R-:W-:Y:S01]  /*2b90*/  LOP3.LUT R9, R9, R0, RZ, 0x3c, !PT ;  /* 0x0000000009097212 */ /* 0x000fe200078e3cff */
[----:B------:R-:W-:Y:S06]  /*2ba0*/  @P3 BRA `(.L_x_46) ;  /* 0xfffffffc002c3947 */ /* 0x000fec000383ffff */
[----:B------:R-:W-:Y:S01]  /*2bb0*/  ULEA UR5, UR6, UR37, 0x3 ;  /* 0x0000002506057291 */ /* 0x000fe2000f8e18ff */
[----:B------:R-:W-:-:S08]  /*2bc0*/  SHF.L.U32 R2, R12, 0x1f, RZ ;  /* 0x0000001f0c027819 */ /* 0x000fd000000006ff */
[----:B------:R-:W1:Y:S02]  /*2bd0*/  SYNCS.PHASECHK.TRANS64 P0, [UR5+0xc0], R2 ;  /* 0x0000c002ff0075a7 */ /* 0x000e640008001005 */
[----:B-1----:R-:W-:Y:S05]  /*2be0*/  @P0 BRA `(.L_x_47) ;  /* 0x0000000000080947 */ /* 0x002fea0003800000 */
[----:B------:R-:W1:Y:S02]  /*2bf0*/  SYNCS.PHASECHK.TRANS64.TRYWAIT P0, [UR5+0xc0], R2 ;  /* 0x0000c002ff0075a7 */ /* 0x000e640008001105 */
[----:B-1----:R-:W-:Y:S05]  /*2c00*/  @!P0 BRA `(.L_x_48) ;  /* 0x0000006400e08947 */ /* 0x002fea0003800000 */
.L_x_47:
[----:B------:R-:W-:-:S04]  /*2c10*/  UIADD3 UR4, UPT, UPT, UR6, 0x1, URZ ;  /* 0x0000000106047890 */ /* 0x000fc8000fffe0ff */
[----:B------:R-:W-:-:S04]  /*2c20*/  UISETP.NE.AND UP0, UPT, UR4, 0x2, UPT ;  /* 0x000000020400788c */ /* 0x000fc8000bf05270 */
[----:B------:R-:W-:Y:S02]  /*2c30*/  USEL UR7, URZ, 0x1, UP0 ;  /* 0x00000001ff077887 */ /* 0x000fe40008000000 */
[----:B------:R-:W-:-:S04]  /*2c40*/  USEL UR4, UR4, URZ, UP0 ;  /* 0x000000ff04047287 */ /* 0x000fc80008000000 */
[----:B------:R-:W-:Y:S01]  /*2c50*/  ULEA UR4, UR4, UR37, 0x3 ;  /* 0x0000002504047291 */ /* 0x000fe2000f8e18ff */
[----:B-1----:R-:W-:-:S04]  /*2c60*/  LOP3.LUT R2, R12, UR7, RZ, 0x3c, !PT ;  /* 0x000000070c027c12 */ /* 0x002fc8000f8e3cff */
[----:B------:R-:W-:-:S04]  /*2c70*/  SHF.L.U32 R0, R2, 0x1f, RZ ;  /* 0x0000001f02007819 */ /* 0x000fc800000006ff */
[----:B------:R-:W1:Y:S02]  /*2c80*/  SYNCS.PHASECHK.TRANS64 P0, [UR4+0xc0], R0 ;  /* 0x0000c000ff0075a7 */ /* 0x000e640008001004 */
[----:B-1----:R-:W-:Y:S05]  /*2c90*/  @P0 EXIT ;  /* 0x000000000000094d */ /* 0x002fea0003800000 */
[----:B------:R-:W-:Y:S02]  /*2ca0*/  SHF.L.U32 R2, R2, 0x1f, RZ ;  /* 0x0000001f02027819 */ /* 0x000fe400000006ff */
[----:B------:R-:W-:-:S07]  /*2cb0*/  MOV R0, UR4 ;  /* 0x0000000400007c02 */ /* 0x000fce0008000f00 */
.L_x_49:
[----:B-1----:R1:W2:Y:S02]  /*2cc0*/  SYNCS.PHASECHK.TRANS64.TRYWAIT P0, [R0+URZ+0xc0], R2 ;  /* 0x0000c002000075a7 */ /* 0x0022a400080011ff */
[----:B--2---:R-:W-:Y:S05]  /*2cd0*/  @!P0 NANOSLEEP.SYNCS 0x989680 ;  /* 0x009896800000895d */ /* 0x004fea0003900000 */
[----:B------:R-:W2:Y:S02]  /*2ce0*/  @!P0 SYNCS.PHASECHK.TRANS64 P0, [R0+URZ+0xc0], R2 ;  /* 0x0000c002000085a7 */ /* 0x000ea400080010ff */
[----:B--2---:R-:W-:Y:S05]  /*2cf0*/  @P0 EXIT ;  /* 0x000000000000094d */ /* 0x004fea0003800000 */
[----:B------:R-:W-:Y:S05]  /*2d00*/  BRA `(.L_x_49) ;  /* 0xfffffffc00ec7947 */ /* 0x000fea000383ffff */
.L_x_42:
[----:B------:R-:W-:-:S09]  /*2d10*/  UISETP.NE.AND UP1, UPT, UR8, URZ, UPT ;  /* 0x000000ff0800728c */ /* 0x000fd2000bf25270 */
[----:B------:R-:W-:Y:S05]  /*2d20*/  BRA.U UP1, `(.L_x_50) ;  /* 0x0000000d01b47547 */ /* 0x000fea000b800000 */
[----:B------:R-:W-:Y:S01]  /*2d30*/  UMOV UR4, 0x40 ;  /* 0x0000004000047882 */ /* 0x000fe20000000000 */
[----:B------:R-:W-:Y:S01]  /*2d40*/  NOP ;  /* 0x0000000000007918 */ /* 0x000fe20000000000 */
[----:B------:R-:W-:Y:S01]  /*2d50*/  ULEA UR4, UR37, UR4, 0x18 ;  /* 0x0000000425047291 */ /* 0x000fe2000f8ec0ff */
[----:B------:R-:W-:Y:S02]  /*2d60*/  UMOV UR5, 0x400 ;  /* 0x0000040000057882 */ /* 0x000fe40000000000 */
[----:B------:R-:W-:-:S06]  /*2d70*/  ULEA UR37, UR37, UR5, 0x18 ;  /* 0x0000000525257291 */ /* 0x000fcc000f8ec0ff */
[----:B------:R-:W1:Y:S02]  /*2d80*/  LDS.U8 R0, [UR4+0x1c] ;  /* 0x00001c04ff007984 */ /* 0x000e640008000000 */
[----:B-1----:R-:W-:-:S13]  /*2d90*/  ISETP.NE.AND P0, PT, R0, RZ, PT ;  /* 0x000000ff0000720c */ /* 0x002fda0003f05270 */
[----:B------:R-:W-:Y:S05]  /*2da0*/  @P0 BRA `(.L_x_51) ;  /* 0x0000000000580947 */ /* 0x000fea0003800000 */
[----:B------:R-:W-:-:S13]  /*2db0*/  ELECT P0, URZ, PT ;  /* 0x0000000000ff782f */ /* 0x000fda0003800000 */
[----:B------:R-:W-:Y:S05]  /*2dc0*/  @!P0 BRA `(.L_x_52) ;  /* 0x0000000000608947 */ /* 0x000fea0003800000 */
[----:B------:R-:W-:Y:S01]  /*2dd0*/  UMOV UR5, 0x10 ;  /* 0x0000001000057882 */ /* 0x000fe20000000000 */
[----:B------:R-:W-:Y:S01]  /*2de0*/  HFMA2 R0, -RZ, RZ, 0, 5.9604644775390625e-08 ;  /* 0x00000001ff007431 */ /* 0x000fe200000001ff */
[----:B------:R-:W-:-:S03]  /*2df0*/  MOV R2, 0xffff ;  /* 0x0000ffff00027802 */ /* 0x000fc60000000f00 */
[----:B------:R-:W-:Y:S04]  /*2e00*/  DEPBAR.LE SB1, 0x36 ;  /* 0x00009d800000791a */ /* 0x000fe80000000000 */
[----:B------:R-:W1:Y:S02]  /*2e10*/  UTCATOMSWS.FIND_AND_SET.ALIGN UP0, UR5, UR5 ;  /* 0x00000005000575e3 */ /* 0x000e640008000800 */
[----:B-1----:R-:W-:Y:S01]  /*2e20*/  MOV R3, UR5 ;  /* 0x0000000500037c02 */ /* 0x002fe20008000f00 */
[----:B------:R-:W-:Y:S06]  /*2e30*/  BRA.U UP0, `(.L_x_53) ;  /* 0x0000000100187547 */ /* 0x000fec000b800000 */
.L_x_54:
[----:B------:R-:W-:Y:S05]  /*2e40*/  NANOSLEEP 0x64 ;  /* 0x000000640000795d */ /* 0x000fea0003800000 */
[----:B------:R-:W-:-:S05]  /*2e50*/  UMOV UR5, 0x10 ;  /* 0x0000001000057882 */ /* 0x000fca0000000000 */
[----:B------:R-:W-:Y:S04]  /*2e60*/  DEPBAR.LE SB1, 0x36 ;  /* 0x00009d800000791a */ /* 0x000fe80000000000 */
[----:B------:R-:W1:Y:S02]  /*2e70*/  UTCATOMSWS.FIND_AND_SET.ALIGN UP0, UR5, UR5 ;  /* 0x00000005000575e3 */ /* 0x000e640008000800 */
[----:B-1----:R-:W-:Y:S01]  /*2e80*/  MOV R3, UR5 ;  /* 0x0000000500037c02 */ /* 0x002fe20008000f00 */
[----:B------:R-:W-:Y:S05]  /*2e90*/  BRA.U !UP0, `(.L_x_54) ;  /* 0xfffffffd08e87547 */ /* 0x000fea000b83ffff */
.L_x_53:
[-C--:B------:R-:W-:Y:S02]  /*2ea0*/  SHF.L.U32 R2, R2, R3.reuse, RZ ;  /* 0x0000000302027219 */ /* 0x080fe400000006ff */
[----:B------:R-:W-:Y:S01]  /*2eb0*/  SHF.L.U32 R0, R0, R3, RZ ;  /* 0x0000000300007219 */ /* 0x000fe200000006ff */
[----:B------:R-:W-:Y:S02]  /*2ec0*/  IMAD.SHL.U32 R3, R3, 0x20, RZ ;  /* 0x0000002003037824 */ /* 0x000fe400078e00ff */
[----:B------:R1:W-:Y:S04]  /*2ed0*/  ATOMS.OR RZ, [UR4+0x14], R2 ;  /* 0x00001402ffff798c */ /* 0x0003e8000b000004 */
[----:B------:R1:W-:Y:S04]  /*2ee0*/  ATOMS.OR RZ, [UR4+0x18], R0 ;  /* 0x00001800ffff798c */ /* 0x0003e8000b000004 */
[----:B------:R1:W-:Y:S01]  /*2ef0*/  STS [UR37+0x160], R3 ;  /* 0x00016003ff007988 */ /* 0x0003e20008000825 */
[----:B------:R-:W-:Y:S05]  /*2f00*/  BRA `(.L_x_52) ;  /* 0x0000000000107947 */ /* 0x000fea0003800000 */
.L_x_51:
[----:B------:R-:W-:Y:S02]  /*2f10*/  MOV R0, 0xffffffff ;  /* 0xffffffff00007802 */ /* 0x000fe40000000f00 */
[----:B------:R-:W-:-:S03]  /*2f20*/  MOV R2, 0x2f50 ;  /* 0x00002f5000027802 */ /* 0x000fc60000000f00 */
[----:B------:R1:W-:Y:S04]  /*2f30*/  STS [UR37+0x160], R0 ;  /* 0x00016000ff007988 */ /* 0x0003e80008000825 */
[----:B-1-3-5:R-:W-:Y:S05]  /*2f40*/  CALL.REL.NOINC `($__internal_1_$__cuda_sm10x_tcgen05_guardrail_trap_phase_invalid_during_alloc) ;  /* 0x0000006c00287944 */ /* 0x02afea0003c00000 */
.L_x_52:
[----:B------:R-:W-:Y:S05]  /*2f50*/  WARPSYNC.ALL ;  /* 0x0000000000007948 */ /* 0x000fea0003800000 */
[----:B------:R-:W2:Y:S01]  /*2f60*/  S2UR UR5, SR_CgaCtaId ;  /* 0x00000000000579c3 */ /* 0x000ea20000008800 */
[----:B------:R-:W-:Y:S01]  /*2f70*/  UMOV UR4, 0x400 ;  /* 0x0000040000047882 */ /* 0x000fe20000000000 */
[----:B------:R-:W-:-:S06]  /*2f80*/  NOP ;  /* 0x0000000000007918 */ /* 0x000fcc0000000000 */
[----:B------:R-:W-:Y:S06]  /*2f90*/  BAR.ARV 0x6, 0xa0 ;  /* 0x0182800000007b1d */ /* 0x000fec0000002000 */
[----:B------:R-:W4:Y:S01]  /*2fa0*/  LDCU UR7, c[0x0][0x38c] ;  /* 0x00007180ff0777ac */ /* 0x000f220008000800 */
[----:B------:R-:W-:Y:S01]  /*2fb0*/  IMAD.MOV.U32 R11, RZ, RZ, 0x1 ;  /* 0x00000001ff0b7424 */ /* 0x000fe200078e00ff */
[----:B------:R-:W-:Y:S01]  /*2fc0*/  CS2R R8, SRZ ;  /* 0x0000000000087805 */ /* 0x000fe2000001ff00 */
[----:B------:R-:W-:Y:S01]  /*2fd0*/  IMAD.MOV.U32 R10, RZ, RZ, RZ ;  /* 0x000000ffff0a7224 */ /* 0x000fe200078e00ff */
[----:B------:R-:W3:Y:S01]  /*2fe0*/  LDCU UR6, c[0x0][0x38c] ;  /* 0x00007180ff0677ac */ /* 0x000ee20008000800 */
[----:B------:R-:W-:Y:S01]  /*2ff0*/  UMOV UR15, URZ ;  /* 0x000000ff000f7c82 */ /* 0x000fe20008000000 */
[----:B------:R-:W-:Y:S01]  /*3000*/  UMOV UR14, URZ ;  /* 0x000000ff000e7c82 */ /* 0x000fe20008000000 */
[----:B--2---:R-:W-:Y:S01]  /*3010*/  ULEA UR5, UR5, UR4, 0x18 ;  /* 0x0000000405057291 */ /* 0x004fe2000f8ec0ff */
[----:B------:R-:W-:Y:S01]  /*3020*/  UMOV UR24, 0x0 ;  /* 0x0000000000187882 */ /* 0x000fe20000000000 */
[----:B------:R-:W-:-:S02]  /*3030*/  UMOV UR25, 0x8218010 ;  /* 0x0821801000197882 */ /* 0x000fc40000000000 */
[----:B------:R-:W-:Y:S02]  /*3040*/  UIADD3 UR10, UPT, UPT, UR5, 0x8400, URZ ;  /* 0x00008400050a7890 */ /* 0x000fe4000fffe0ff */
[----:B------:R-:W-:Y:S02]  /*3050*/  UIADD3 UR11, UPT, UPT, UR5, 0x20400, URZ ;  /* 0x00020400050b7890 */ /* 0x000fe4000fffe0ff */
[----:B----4-:R-:W-:Y:S01]  /*3060*/  UIADD3 UR7, UPT, UPT, UR7, 0x3f, URZ ;  /* 0x0000003f07077890 */ /* 0x010fe2000fffe0ff */
[----:B-1----:R-:W1:Y:S01]  /*3070*/  LDS R0, [UR5+0x160] ;  /* 0x00016005ff007984 */ /* 0x002e620008000800 */
[----:B------:R-:W-:Y:S02]  /*3080*/  USHF.R.U32.HI UR10, URZ, 0x4, UR10 ;  /* 0x00000004ff0a7899 */ /* 0x000fe4000801160a */
[----:B------:R-:W-:Y:S02]  /*3090*/  USHF.R.S32.HI UR4, URZ, 0x1f, UR7 ;  /* 0x0000001fff047899 */ /* 0x000fe40008011407 */
[----:B------:R-:W-:-:S02]  /*30a0*/  USHF.R.U32.HI UR11, URZ, 0x4, UR11 ;  /* 0x00000004ff0b7899 */ /* 0x000fc4000801160b */
[----:B------:R-:W-:Y:S02]  /*30b0*/  ULEA.HI UR4, UR4, UR7, URZ, 0x6 ;  /* 0x0000000704047291 */ /* 0x000fe4000f8f30ff */
[----:B------:R-:W-:Y:S02]  /*30c0*/  ULOP3.LUT UR10, UR10, 0x3fff, URZ, 0xc0, !UPT ;  /* 0x00003fff0a0a7892 */ /* 0x000fe4000f8ec0ff */
[----:B------:R-:W-:Y:S02]  /*30d0*/  USHF.R.S32.HI UR4, URZ, 0x6, UR4 ;  /* 0x00000006ff047899 */ /* 0x000fe40008011404 */
[----:B------:R-:W-:Y:S02]  /*30e0*/  ULOP3.LUT UR11, UR11, 0x3fff, URZ, 0xc0, !UPT ;  /* 0x00003fff0b0b7892 */ /* 0x000fe4000f8ec0ff */
[----:B------:R-:W-:Y:S01]  /*30f0*/  UISETP.LT.AND UP0, UPT, UR4, 0x1, UPT ;  /* 0x000000010400788c */ /* 0x000fe2000bf01270 */
[----:B------:R-:W-:Y:S01]  /*3100*/  UMOV UR22, 0x0 ;  /* 0x0000000000167882 */ /* 0x000fe20000000000 */
[----:B------:R-:W-:-:S02]  /*3110*/  UMOV UR23, 0x8218010 ;  /* 0x0821801000177882 */ /* 0x000fc40000000000 */
[----:B------:R-:W-:Y:S02]  /*3120*/  USEL UR9, UR4, 0x1, !UP0 ;  /* 0x0000000104097887 */ /* 0x000fe4000c000000 */
[----:B------:R-:W-:Y:S02]  /*3130*/  ULOP3.LUT UR10, UR10, 0x2000000, URZ, 0xfc, !UPT ;  /* 0x020000000a0a7892 */ /* 0x000fe4000f8efcff */
[----:B------:R-:W-:Y:S02]  /*3140*/  ULOP3.LUT UR11, UR11, 0x2000000, URZ, 0xfc, !UPT ;  /* 0x020000000b0b7892 */ /* 0x000fe4000f8efcff */
[----:B------:R-:W-:Y:S02]  /*3150*/  UIADD3 UR9, UPT, UPT, -UR9, URZ, URZ ;  /* 0x000000ff09097290 */ /* 0x000fe4000fffe1ff */
[----:B---3--:R-:W-:Y:S01]  /*3160*/  UISETP.GE.AND UP3, UPT, UR6, 0x1, UPT ;  /* 0x000000010600788c */ /* 0x008fe2000bf66270 */
[----:B------:R-:W-:Y:S01]  /*3170*/  UMOV UR20, 0x0 ;  /* 0x0000000000147882 */ /* 0x000fe20000000000 */
[----:B------:R-:W-:Y:S01]  /*3180*/  UMOV UR21, 0x8218010 ;  /* 0x0821801000157882 */ /* 0x000fe20000000000 */
[----:B------:R-:W-:Y:S01]  /*3190*/  UMOV UR18, 0x0 ;  /* 0x0000000000127882 */ /* 0x000fe20000000000 */
[----:B------:R-:W-:Y:S01]  /*31a0*/  UMOV UR19, 0x8218010 ;  /* 0x0821801000137882 */ /* 0x000fe20000000000 */
[----:B-1----:R-:W-:-:S15]  /*31b0*/  R2UR UR16, R0 ;  /* 0x00000000001072ca */ /* 0x002fde00000e0000 */
.L_x_61:
[----:B------:R-:W-:Y:S02]  /*31c0*/  LEA R0, R10, UR5, 0x3 ;  /* 0x000000050a007c11 */ /* 0x000fe4000f8e18ff */
[----:B------:R-:W-:Y:S02]  /*31d0*/  SHF.L.U32 R2, R9, 0x1f, RZ ;  /* 0x0000001f09027819 */ /* 0x000fe400000006ff */
[----:B------:R-:W-:Y:S01]  /*31e0*/  PLOP3.LUT P0, PT, PT, PT, UP3, 0x80, 0x8 ;  /* 0x000000000008781c */ /* 0x000fe20003f0f038 */
[----:B------:R-:W-:Y:S01]  /*31f0*/  VIADD R3, R0, 0xc0 ;  /* 0x000000c000037836 */ /* 0x000fe20000000000 */
[----:B-1----:R-:W1:Y:S02]  /*3200*/  SYNCS.PHASECHK.TRANS64.TRYWAIT P1, [R0+URZ+0xb0], R2 ;  /* 0x0000b002000075a7 */ /* 0x002e6400080211ff */
[----:B-1-3--:R-:W-:Y:S09]  /*3210*/  @!P1 BRA `(.L_x_55) ;  /* 0x0000006000749947 */ /* 0x00aff20003800000 */
.L_x_152:
[----:B------:R-:W-:Y:S01]  /*3220*/  LEA R4, R10, UR5, 0x4 ;  /* 0x000000050a047c11 */ /* 0x000fe2000f8e20ff */
[----:B------:R-:W-:Y:S01]  /*3230*/  @UP3 ULEA UR6, UR14, UR5, 0x3 ;  /* 0x000000050e063291 */ /* 0x000fe2000f8e18ff */
[----:B------:R-:W-:Y:S01]  /*3240*/  PLOP3.LUT P2, PT, PT, PT, PT, 0x80, 0x8 ;  /* 0x000000000008781c */ /* 0x000fe20003f4f070 */
[----:B------:R-:W-:Y:S01]  /*3250*/  ULEA UR7, UR15, UR5, 0x3 ;  /* 0x000000050f077291 */ /* 0x000fe2000f8e18ff */
[----:B------:R-:W-:Y:S01]  /*3260*/  PRMT R3, RZ, 0x654, R3 ;  /* 0x00000654ff037816 */ /* 0x000fe20000000003 */
[----:B------:R-:W-:Y:S01]  /*3270*/  ULEA UR8, UR15, UR16, 0x7 ;  /* 0x000000100f087291 */ /* 0x000fe2000f8e38ff */
[----:B------:R-:W2:Y:S01]  /*3280*/  LDS.128 R4, [R4+0x140] ;  /* 0x0001400004047984 */ /* 0x000ea20000000c00 */
[----:B-1----:R-:W-:Y:S02]  /*3290*/  @P0 SHF.L.U32 R2, R8, 0x1f, RZ ;  /* 0x0000001f08020819 */ /* 0x002fe400000006ff */
[----:B------:R-:W-:Y:S01]  /*32a0*/  SHF.L.U32 R0, R11, 0x1f, RZ ;  /* 0x0000001f0b007819 */ /* 0x000fe200000006ff */
[----:B------:R-:W-:Y:S01]  /*32b0*/  @!PT LDS RZ, [RZ] ;  /* 0x00000000fffff984 */ /* 0x000fe20000000800 */
[----:B------:R-:W-:Y:S01]  /*32c0*/  @!PT LDS RZ, [RZ] ;  /* 0x00000000fffff984 */ /* 0x000fe20000000800 */
[----:B------:R-:W-:Y:S01]  /*32d0*/  @!PT LDS RZ, [RZ] ;  /* 0x00000000fffff984 */ /* 0x000fe20000000800 */
[----:B------:R-:W-:Y:S01]  /*32e0*/  @!PT LDS RZ, [RZ] ;  /* 0x00000000fffff984 */ /* 0x000fe20000000800 */
[----:B------:R1:W-:Y:S06]  /*32f0*/  MEMBAR.ALL.CTA ;  /* 0x0000000000007992 */ /* 0x0003ec0000008000 */
[----:B-1----:R-:W1:Y:S02]  /*3300*/  FENCE.VIEW.ASYNC.S ;  /* 0x00000000000073c6 */ /* 0x002e640000000000 */
[----:B-1----:R1:W-:Y:S01]  /*3310*/  SYNCS.ARRIVE.TRANS64.RED.A1T0 RZ, [R3+URZ], RZ ;  /* 0x000000ff03ff79a7 */ /* 0x0023e200081004ff */
[----:B------:R1:W3:Y:S01]  /*3320*/  @P0 SYNCS.PHASECHK.TRANS64.TRYWAIT P2, [UR6], R2 ;  /* 0x00000002ff0005a7 */ /* 0x0002e20008041106 */
[----:B--2---:R-:W-:Y:S01]  /*3330*/  LOP3.LUT P1, RZ, R6, 0x1, RZ, 0xc0, !PT ;  /* 0x0000000106ff7812 */ /* 0x004fe2000782c0ff */
[----:B------:R-:W2:Y:S02]  /*3340*/  SYNCS.PHASECHK.TRANS64.TRYWAIT P0, [UR7+0xf0], R0 ;  /* 0x0000f000ff0075a7 */ /* 0x000ea40008001107 */
[----:B-123--:R-:W-:Y:S10]  /*3350*/  @!P0 BRA `(.L_x_56) ;  /* 0x0000006000388947 */ /* 0x00eff40003800000 */
.L_x_154:
[----:B------:R-:W-:Y:S01]  /*3360*/  IADD3 R10, PT, PT, R10, 0x1, RZ ;  /* 0x000000010a0a7810 */ /* 0x000fe20007ffe0ff */
[----:B------:R-:W-:Y:S06]  /*3370*/  BRA.U !UP3, `(.L_x_57) ;  /* 0x000000010bc07547 */ /* 0x000fec000b800000 */
[----:B------:R-:W-:Y:S01]  /*3380*/  UPLOP3.LUT UP4, UPT, UPT, UPT, UPT, 0x40, 0x4 ;  /* 0x000000000004789c */ /* 0x000fe20003f8e870 */
[----:B------:R-:W-:Y:S01]  /*3390*/  UMOV UR13, UR9 ;  /* 0x00000009000d7c82 */ /* 0x000fe20008000000 */
[----:B------:R-:W-:Y:S01]  /*33a0*/  UMOV UR12, UR4 ;  /* 0x00000004000c7c82 */ /* 0x000fe20008000000 */
[----:B------:R-:W-:-:S08]  /*33b0*/  UMOV UR17, UR14 ;  /* 0x0000000e00117c82 */ /* 0x000fd00008000000 */
.L_x_60:
[----:B------:R-:W-:Y:S02]  /*33c0*/  UIADD3 UR13, UPT, UPT, UR13, 0x1, URZ ;  /* 0x000000010d0d7890 */ /* 0x000fe4000fffe0ff */
[----:B--2---:R-:W-:Y:S02]  /*33d0*/  ULEA UR6, UR17, UR5, 0x3 ;  /* 0x0000000511067291 */ /* 0x004fe4000f8e18ff */
[----:B------:R-:W-:Y:S01]  /*33e0*/  UISETP.NE.AND UP0, UPT, UR13, URZ, UPT ;  /* 0x000000ff0d00728c */ /* 0x000fe2000bf05270 */
[----:B---3--:R-:W-:Y:S10]  /*33f0*/  @P2 BRA `(.L_x_58) ;  /* 0x00000000000c2947 */ /* 0x008ff40003800000 */
[----:B-1----:R-:W-:Y:S04]  /*3400*/  SHF.L.U32 R2, R8, 0x1f, RZ ;  /* 0x0000001f08027819 */ /* 0x002fe800000006ff */
[----:B------:R-:W1:Y:S02]  /*3410*/  SYNCS.PHASECHK.TRANS64.TRYWAIT P0, [UR6], R2 ;  /* 0x00000002ff0075a7 */ /* 0x000e640008001106 */
[----:B-1----:R-:W-:Y:S05]  /*3420*/  @!P0 BRA `(.L_x_59) ;  /* 0x00000060001c8947 */ /* 0x002fea0003800000 */
.L_x_58:
[----:B------:R-:W-:Y:S01]  /*3430*/  UISETP.NE.AND UP1, UPT, UR12, 0x1, UPT ;  /* 0x000000010c00788c */ /* 0x000fe2000bf25270 */
[----:B------:R-:W-:Y:S01]  /*3440*/  PLOP3.LUT P2, PT, PT, PT, PT, 0x80, 0x8 ;  /* 0x000000000008781c */ /* 0x000fe20003f4f070 */
[----:B------:R-:W-:Y:S02]  /*3450*/  UIADD3 UR14, UPT, UPT, UR17, 0x1, URZ ;  /* 0x00000001110e7890 */ /* 0x000fe4000fffe0ff */
[----:B------:R-:W-:Y:S02]  /*3460*/  ULEA UR28, UR17, UR11, 0xa ;  /* 0x0000000b111c7291 */ /* 0x000fe4000f8e50ff */
[----:B------:R-:W-:Y:S01]  /*3470*/  UISETP.NE.AND UP2, UPT, UR14, 0x6, UPT ;  /* 0x000000060e00788c */ /* 0x000fe2000bf45270 */
[----:B------:R-:W-:Y:S01]  /*3480*/  PLOP3.LUT P0, PT, PT, PT, UP1, 0x80, 0x8 ;  /* 0x000000000008781c */ /* 0x000fe20003f0f018 */
[----:B------:R-:W-:Y:S02]  /*3490*/  UIADD3 UR40, UPT, UPT, UR28, 0x80, URZ ;  /* 0x000000801c287890 */ /* 0x000fe4000fffe0ff */
[----:B------:R-:W-:Y:S02]  /*34a0*/  USEL UR27, URZ, 0x1, UP2 ;  /* 0x00000001ff1b7887 */ /* 0x000fe40009000000 */
[----:B------:R-:W-:Y:S02]  /*34b0*/  USEL UR14, UR14, URZ, UP2 ;  /* 0x000000ff0e0e7287 */ /* 0x000fe40009000000 */
[----:B------:R-:W-:Y:S02]  /*34c0*/  UIADD3 UR36, UPT, UPT, UR28, 0x100, URZ ;  /* 0x000001001c247890 */ /* 0x000fe4000fffe0ff */
[----:B------:R-:W-:Y:S01]  /*34d0*/  @UP1 ULEA UR26, UR14, UR5, 0x3 ;  /* 0x000000050e1a1291 */ /* 0x000fe2000f8e18ff */
[----:B------:R-:W-:Y:S01]  /*34e0*/  LOP3.LUT R8, R8, UR27, RZ, 0x3c, !PT ;  /* 0x0000001b08087c12 */ /* 0x000fe2000f8e3cff */
[----:B------:R-:W-:Y:S02]  /*34f0*/  UIADD3 UR32, UPT, UPT, UR28, 0x180, URZ ;  /* 0x000001801c207890 */ /* 0x000fe4000fffe0ff */
[----:B------:R-:W-:Y:S01]  /*3500*/  UIADD3 UR6, UPT, UPT, UR6, 0x30, URZ ;  /* 0x0000003006067890 */ /* 0x000fe2000fffe0ff */
[----:B-1----:R-:W-:Y:S01]  /*3510*/  @P0 SHF.L.U32 R0, R8, 0x1f, RZ ;  /* 0x0000001f08000819 */ /* 0x002fe200000006ff */
[----:B------:R-:W-:Y:S01]  /*3520*/  UIADD3 UR12, UPT, UPT, UR12, -0x1, URZ ;  /* 0xffffffff0c0c7890 */ /* 0x000fe2000fffe0ff */
[----:B------:R-:W-:Y:S02]  /*3530*/  UMOV UR29, 0x40004040 ;  /* 0x40004040001d7882 */ /* 0x000fe40000000000 */
[----:B------:R2:W3:Y:S01]  /*3540*/  @P0 SYNCS.PHASECHK.TRANS64.TRYWAIT P2, [UR26], R0 ;  /* 0x00000000ff0005a7 */ /* 0x0004e2000804111a */
[----:B------:R-:W-:Y:S01]  /*3550*/  ULEA UR26, UR17, UR10, 0xa ;  /* 0x0000000a111a7291 */ /* 0x000fe2000f8e50ff */
[----:B------:R-:W-:Y:S01]  /*3560*/  UMOV UR27, 0x40004040 ;  /* 0x40004040001b7882 */ /* 0x000fe20000000000 */
[----:B------:R-:W-:Y:S02]  /*3570*/  UMOV UR41, 0x40004040 ;  /* 0x4000404000297882 */ /* 0x000fe40000000000 */
[----:B------:R-:W-:Y:S02]  /*3580*/  UIADD3 UR38, UPT, UPT, UR26, 0x80, URZ ;  /* 0x000000801a267890 */ /* 0x000fe4000fffe0ff */
[----:B------:R-:W-:Y:S02]  /*3590*/  UIADD3 UR34, UPT, UPT, UR26, 0x100, URZ ;  /* 0x000001001a227890 */ /* 0x000fe4000fffe0ff */
[----:B------:R-:W-:Y:S01]  /*35a0*/  UIADD3 UR30, UPT, UPT, UR26, 0x180, URZ ;  /* 0x000001801a1e7890 */ /* 0x000fe2000fffe0ff */
[----:B------:R2:W-:Y:S01]  /*35b0*/  UTCHMMA gdesc[UR26], gdesc[UR28], tmem[UR8], tmem[UR24], idesc[UR25], UP4 ;  /* 0x00ff181c1a0075ea */ /* 0x0005e2000a000008 */
[----:B------:R-:W-:Y:S01]  /*35c0*/  UPLOP3.LUT UP4, UPT, UPT, UPT, UPT, 0x80, 0x8 ;  /* 0x000000000008789c */ /* 0x000fe20003f8f070 */
[----:B------:R-:W-:Y:S01]  /*35d0*/  UMOV UR39, 0x40004040 ;  /* 0x4000404000277882 */ /* 0x000fe20000000000 */
[----:B------:R-:W-:Y:S01]  /*35e0*/  UMOV UR37, 0x40004040 ;  /* 0x4000404000257882 */ /* 0x000fe20000000000 */
[----:B------:R2:W-:Y:S01]  /*35f0*/  UTCHMMA gdesc[UR38], gdesc[UR40], tmem[UR8], tmem[UR22], idesc[UR23], UPT ;  /* 0x00ff1628260075ea */ /* 0x0005e2000b800008 */
[----:B------:R-:W-:Y:S01]  /*3600*/  UMOV UR35, 0x40004040 ;  /* 0x4000404000237882 */ /* 0x000fe20000000000 */
[----:B------:R-:W-:Y:S01]  /*3610*/  UMOV UR33, 0x40004040 ;  /* 0x4000404000217882 */ /* 0x000fe20000000000 */
[----:B------:R-:W-:Y:S01]  /*3620*/  UMOV UR31, 0x40004040 ;  /* 0x40004040001f7882 */ /* 0x000fe20000000000 */
[----:B------:R2:W-:Y:S01]  /*3630*/  UTCHMMA gdesc[UR34], gdesc[UR36], tmem[UR8], tmem[UR20], idesc[UR21], UPT ;  /* 0x00ff1424220075ea */ /* 0x0005e2000b800008 */
[----:B------:R2:W-:Y:S01]  /*3640*/  UTCHMMA gdesc[UR30], gdesc[UR32], tmem[UR8], tmem[UR18], idesc[UR19], UPT ;  /* 0x00ff12201e0075ea */ /* 0x0005e2000b800008 */
[----:B------:R2:W-:Y:S01]  /*3650*/  UTCBAR [UR6], URZ ;  /* 0x000000ff060073e9 */ /* 0x0005e200080000ff */
[----:B------:R-:W-:Y:S01]  /*3660*/  UMOV UR17, UR14 ;  /* 0x0000000e00117c82 */ /* 0x000fe20008000000 */
[----:B------:R-:W-:Y:S05]  /*3670*/  BRA.U UP0, `(.L_x_60) ;  /* 0xfffffffd00507547 */ /* 0x000fea000b83ffff */
.L_x_57:
[----:B------:R-:W-:Y:S01]  /*3680*/  UIADD3 UR15, UPT, UPT, UR15, 0x1, URZ ;  /* 0x000000010f0f7890 */ /* 0x000fe2000fffe0ff */
[C---:B------:R-:W-:Y:S01]  /*3690*/  ISETP.NE.AND P0, PT, R10.reuse, 0x2, PT ;  /* 0x000000020a00780c */ /* 0x040fe20003f05270 */
[----:B------:R-:W-:Y:S02]  /*36a0*/  UIADD3 UR7, UPT, UPT, UR7, 0xd0, URZ ;  /* 0x000000d007077890 */ /* 0x000fe4000fffe0ff */
[----:B------:R-:W-:Y:S01]  /*36b0*/  UISETP.NE.AND UP0, UPT, UR15, 0x4, UPT ;  /* 0x000000040f00788c */ /* 0x000fe2000bf05270 */
[----:B-12---:R-:W-:Y:S02]  /*36c0*/  SEL R0, RZ, 0x1, P0 ;  /* 0x00000001ff007807 */ /* 0x006fe40000000000 */
[----:B------:R-:W-:Y:S01]  /*36d0*/  SEL R10, R10, RZ, P0 ;  /* 0x000000ff0a0a7207 */ /* 0x000fe20000000000 */
[----:B------:R-:W-:Y:S01]  /*36e0*/  USEL UR6, URZ, 0x1, UP0 ;  /* 0x00000001ff067887 */ /* 0x000fe20008000000 */
[----:B------:R-:W-:Y:S01]  /*36f0*/  LOP3.LUT R9, R9, R0, RZ, 0x3c, !PT ;  /* 0x0000000009097212 */ /* 0x000fe200078e3cff */
[----:B------:R-:W-:Y:S01]  /*3700*/  USEL UR15, UR15, URZ, UP0 ;  /* 0x000000ff0f0f7287 */ /* 0x000fe20008000000 */
[----:B------:R1:W-:Y:S03]  /*3710*/  UTCBAR [UR7], URZ ;  /* 0x000000ff070073e9 */ /* 0x0003e600080000ff */
[----:B------:R-:W-:Y:S01]  /*3720*/  LOP3.LUT R11, R11, UR6, RZ, 0x3c, !PT ;  /* 0x000000060b0b7c12 */ /* 0x000fe2000f8e3cff */
[----:B------:R-:W-:Y:S07]  /*3730*/  @P1 BRA `(.L_x_61) ;  /* 0xfffffff800a01947 */ /* 0x000fee000383ffff */
[----:B------:R-:W2:Y:S01]  /*3740*/  S2UR UR4, SR_CgaCtaId ;  /* 0x00000000000479c3 */ /* 0x000ea20000008800 */
[----:B------:R-:W-:Y:S01]  /*3750*/  ELECT P0, URZ, PT ;  /* 0x0000000000ff782f */ /* 0x000fe20003800000 */
[----:B------:R-:W-:Y:S01]  /*3760*/  IMAD.MOV.U32 R0, RZ, RZ, 0x1 ;  /* 0x00000001ff007424 */ /* 0x000fe200078e00ff */
[----:B------:R-:W-:Y:S01]  /*3770*/  UIADD3 UR5, UPT, UPT, UR5, 0xf0, URZ ;  /* 0x000000f005057890 */ /* 0x000fe2000fffe0ff */
[----:B------:R-:W-:Y:S01]  /*3780*/  SHF.L.U32 R2, R11, 0x1f, RZ ;  /* 0x0000001f0b027819 */ /* 0x000fe200000006ff */
[----:B------:R-:W-:-:S03]  /*3790*/  UMOV UR6, 0x40 ;  /* 0x0000004000067882 */ /* 0x000fc60000000000 */
[----:B------:R-:W-:Y:S01]  /*37a0*/  UVIRTCOUNT.DEALLOC.SMPOOL 0x80 ;  /* 0x000000800000784c */ /* 0x000fe20000000000 */
[----:B--2---:R-:W-:Y:S02]  /*37b0*/  ULEA UR4, UR4, UR6, 0x18 ;  /* 0x0000000604047291 */ /* 0x004fe4000f8ec0ff */
[----:B------:R-:W-:-:S07]  /*37c0*/  ULEA UR6, UR15, UR5, 0x3 ;  /* 0x000000050f067291 */ /* 0x000fce000f8e18ff */
[----:B------:R2:W-:Y:S02]  /*37d0*/  @P0 STS.U8 [UR4+0x1c], R0 ;  /* 0x00001c00ff000988 */ /* 0x0005e40008000004 */
[----:B------:R-:W4:Y:S02]  /*37e0*/  SYNCS.PHASECHK.TRANS64.TRYWAIT P0, [UR6], R2 ;  /* 0x00000002ff0075a7 */ /* 0x000f240008001106 */
[----:B--2-4-:R-:W-:Y:S05]  /*37f0*/  @!P0 BRA `(.L_x_62) ;  /* 0x0000005c00408947 */ /* 0x014fea0003800000 */
.L_x_157:
[----:B-1----:R-:W-:-:S04]  /*3800*/  UIADD3 UR7, UPT, UPT, UR15, 0x1, URZ ;  /* 0x000000010f077890 */ /* 0x002fc8000fffe0ff */
[----:B------:R-:W-:-:S04]  /*3810*/  UISETP.NE.AND UP0, UPT, UR7, 0x4, UPT ;  /* 0x000000040700788c */ /* 0x000fc8000bf05270 */
[----:B------:R-:W-:Y:S02]  /*3820*/  USEL UR8, URZ, 0x1, UP0 ;  /* 0x00000001ff087887 */ /* 0x000fe40008000000 */
[----:B------:R-:W-:-:S04]  /*3830*/  USEL UR7, UR7, URZ, UP0 ;  /* 0x000000ff07077287 */ /* 0x000fc80008000000 */
[----:B------:R-:W-:Y:S01]  /*3840*/  ULEA UR6, UR7, UR5, 0x3 ;  /* 0x0000000507067291 */ /* 0x000fe2000f8e18ff */
[----:B--2---:R-:W-:-:S04]  /*3850*/  LOP3.LUT R2, R11, UR8, RZ, 0x3c, !PT ;  /* 0x000000080b027c12 */ /* 0x004fc8000f8e3cff */
[----:B------:R-:W-:-:S04]  /*3860*/  SHF.L.U32 R3, R2, 0x1f, RZ ;  /* 0x0000001f02037819 */ /* 0x000fc800000006ff */
[----:B------:R-:W1:Y:S02]  /*3870*/  SYNCS.PHASECHK.TRANS64.TRYWAIT P0, [UR6], R3 ;  /* 0x00000003ff0075a7 */ /* 0x000e640008001106 */
[----:B-1----:R-:W-:Y:S05]  /*3880*/  @!P0 BRA `(.L_x_63) ;  /* 0x0000005c00348947 */ /* 0x002fea0003800000 */
.L_x_159:
        /* <DEDUP_REMOVED lines=9> */
.L_x_161:
[----:B------:R-:W-:-:S04]  /*3920*/  UIADD3 UR7, UPT, UPT, UR7, 0x1, URZ ;  /* 0x0000000107077890 */ /* 0x000fc8000fffe0ff */
[----:B------:R-:W-:-:S04]  /*3930*/  UISETP.NE.AND UP0, UPT, UR7, 0x4, UPT ;  /* 0x000000040700788c */ /* 0x000fc8000bf05270 */
[----:B------:R-:W-:Y:S02]  /*3940*/  USEL UR6, URZ, 0x1, UP0 ;  /* 0x00000001ff067887 */ /* 0x000fe40008000000 */
[----:B------:R-:W-:-:S04]  /*3950*/  USEL UR7, UR7, URZ, UP0 ;  /* 0x000000ff07077287 */ /* 0x000fc80008000000 */
[----:B------:R-:W-:Y:S01]  /*3960*/  ULEA UR7, UR7, UR5, 0x3 ;  /* 0x0000000507077291 */ /* 0x000fe2000f8e18ff */
[----:B------:R-:W-:-:S04]  /*3970*/  LOP3.LUT R2, R2, UR6, RZ, 0x3c, !PT ;  /* 0x0000000602027c12 */ /* 0x000fc8000f8e3cff */
[----:B------:R-:W-:-:S04]  /*3980*/  SHF.L.U32 R2, R2, 0x1f, RZ ;  /* 0x0000001f02027819 */ /* 0x000fc800000006ff */
[----:B------:R-:W2:Y:S02]  /*3990*/  SYNCS.PHASECHK.TRANS64.TRYWAIT P0, [UR7], R2 ;  /* 0x00000002ff0075a7 */ /* 0x000ea40008001107 */
[----:B--2---:R-:W-:Y:S05]  /*39a0*/  @!P0 BRA `(.L_x_65) ;  /* 0x0000005c001c8947 */ /* 0x004fea0003800000 */
.L_x_163:
[----:B------:R-:W-:Y:S01]  /*39b0*/  NOP ;  /* 0x0000000000007918 */ /* 0x000fe20000000000 */
[----:B-1----:R-:W1:Y:S01]  /*39c0*/  LDS R0, [UR4+0x14] ;  /* 0x00001404ff007984 */ /* 0x002e620008000800 */
[----:B------:R-:W-:Y:S01]  /*39d0*/  ULOP3.LUT UR6, UR16, 0xffff, URZ, 0xc0, !UPT ;  /* 0x0000ffff10067892 */ /* 0x000fe2000f8ec0ff */
[----:B------:R-:W-:Y:S01]  /*39e0*/  UMOV UR8, 0xffff ;  /* 0x0000ffff00087882 */ /* 0x000fe20000000000 */
[----:B------:R-:W-:Y:S02]  /*39f0*/  UMOV UR5, 0x1 ;  /* 0x0000000100057882 */ /* 0x000fe40000000000 */
[----:B------:R-:W-:-:S04]  /*3a00*/  USHF.R.U32.HI UR6, URZ, 0x5, UR6 ;  /* 0x00000005ff067899 */ /* 0x000fc80008011606 */
[----:B------:R-:W-:Y:S02]  /*3a10*/  USHF.L.U32 UR8, UR8, UR6, URZ ;  /* 0x0000000608087299 */ /* 0x000fe400080006ff */
[----:B------:R-:W-:-:S04]  /*3a20*/  USHF.L.U32 UR5, UR5, UR6, URZ ;  /* 0x0000000605057299 */ /* 0x000fc800080006ff */
[----:B-1----:R-:W-:-:S04]  /*3a30*/  LOP3.LUT R0, R0, UR8, RZ, 0xc0, !PT ;  /* 0x0000000800007c12 */ /* 0x002fc8000f8ec0ff */
[----:B------:R-:W-:-:S13]  /*3a40*/  ISETP.NE.AND P0, PT, R0, UR8, PT ;  /* 0x0000000800007c0c */ /* 0x000fda000bf05270 */
[----:B------:R-:W-:Y:S05]  /*3a50*/  @P0 BRA `(.L_x_66) ;  /* 0x0000000000580947 */ /* 0x000fea0003800000 */
[----:B------:R-:W1:Y:S02]  /*3a60*/  LDS R0, [UR4+0x18] ;  /* 0x00001804ff007984 */ /* 0x000e640008000800 */
[----:B-1----:R-:W-:-:S04]  /*3a70*/  LOP3.LUT R0, R0, UR5, RZ, 0xc0, !PT ;  /* 0x0000000500007c12 */ /* 0x002fc8000f8ec0ff */
[----:B------:R-:W-:-:S13]  /*3a80*/  ISETP.NE.AND P0, PT, R0, UR5, PT ;  /* 0x0000000500007c0c */ /* 0x000fda000bf05270 */
[----:B------:R-:W-:Y:S05]  /*3a90*/  @P0 BRA `(.L_x_67) ;  /* 0x00000000003c0947 */ /* 0x000fea0003800000 */
[----:B------:R-:W1:Y:S01]  /*3aa0*/  S2R R2, SR_LANEID ;  /* 0x0000000000027919 */ /* 0x000e620000000000 */
[----:B------:R-:W-:Y:S01]  /*3ab0*/  ULOP3.LUT UR8, URZ, UR8, URZ, 0x33, !UPT ;  /* 0x00000008ff087292 */ /* 0x000fe2000f8e33ff */
[----:B------:R-:W-:Y:S02]  /*3ac0*/  VOTEU.ANY UR7, UPT, PT ;  /* 0x0000000000077886 */ /* 0x000fe400038e0100 */
[----:B------:R-:W-:-:S03]  /*3ad0*/  UFLO.U32 UR7, UR7 ;  /* 0x00000007000772bd */ /* 0x000fc600080e0000 */
[----:B------:R-:W-:-:S04]  /*3ae0*/  IMAD.U32 R0, RZ, RZ, UR8 ;  /* 0x00000008ff007e24 */ /* 0x000fc8000f8e00ff */
[----:B------:R2:W4:Y:S02]  /*3af0*/  REDUX UR6, R0 ;  /* 0x00000000000673c4 */ /* 0x0005240000000000 */
[----:B------:R1:W-:Y:S02]  /*3b00*/  UTCATOMSWS.AND URZ, UR8 ;  /* 0x0000000800ff79e3 */ /* 0x0003e40008000000 */
[----:B-1----:R-:W-:Y:S02]  /*3b10*/  ISETP.EQ.U32.AND P0, PT, R2, UR7, PT ;  /* 0x0000000702007c0c */ /* 0x002fe4000bf02070 */
[----:B--2---:R-:W-:Y:S02]  /*3b20*/  LOP3.LUT R0, RZ, UR5, RZ, 0x33, !PT ;  /* 0x00000005ff007c12 */ /* 0x004fe4000f8e33ff */
[----:B----4-:R-:W-:Y:S02]  /*3b30*/  MOV R2, UR6 ;  /* 0x0000000600027c02 */ /* 0x010fe40008000f00 */
[----:B------:R-:W1:Y:S07]  /*3b40*/  REDUX UR5, R0 ;  /* 0x00000000000573c4 */ /* 0x000e6e0000000000 */
[----:B------:R2:W-:Y:S01]  /*3b50*/  @P0 ATOMS.AND RZ, [UR4+0x14], R2 ;  /* 0x00001402ffff098c */ /* 0x0005e2000a800004 */
[----:B-1----:R-:W-:-:S05]  /*3b60*/  IMAD.U32 R0, RZ, RZ, UR5 ;  /* 0x00000005ff007e24 */ /* 0x002fca000f8e00ff */
[----:B------:R2:W-:Y:S01]  /*3b70*/  @P0 ATOMS.AND RZ, [UR4+0x18], R0 ;  /* 0x00001800ffff098c */ /* 0x0005e2000a800004 */
[----:B------:R-:W-:Y:S05]  /*3b80*/  BRA `(.L_x_68) ;  /* 0x0000000000147947 */ /* 0x000fea0003800000 */
.L_x_67:
[----:B------:R-:W-:Y:S02]  /*3b90*/  MOV R2, 0x3bb0 ;  /* 0x00003bb000027802 */ /* 0x000fe40000000f00 */
[----:B---3-5:R-:W-:Y:S05]  /*3ba0*/  CALL.REL.NOINC `($__internal_0_$__cuda_sm10x_tcgen05_guardrail_trap_col_being_dealloced_not_returned_by_alloc) ;  /* 0x0000006000047944 */ /* 0x028fea0003c00000 */
[----:B------:R-:W-:Y:S05]  /*3bb0*/  BRA `(.L_x_68) ;  /* 0x0000000000087947 */ /* 0x000fea0003800000 */
.L_x_66:
[----:B------:R-:W-:Y:S02]  /*3bc0*/  MOV R2, 0x3be0 ;  /* 0x00003be000027802 */ /* 0x000fe40000000f00 */
[----:B---3-5:R-:W-:Y:S05]  /*3bd0*/  CALL.REL.NOINC `($__internal_2_$__cuda_sm10x_tcgen05_guardrail_trap_unallocated_columns_being_dealloced) ;  /* 0x0000006000107944 */ /* 0x028fea0003c00000 */
.L_x_68:
[----:B------:R-:W-:Y:S01]  /*3be0*/  NOP ;  /* 0x0000000000007918 */ /* 0x000fe20000000000 */
[----:B------:R-:W-:Y:S05]  /*3bf0*/  EXIT ;  /* 0x000000000000794d */ /* 0x000fea0003800000 */
.L_x_50:
[----:B------:R-:W-:-:S09]  /*3c00*/  UISETP.NE.OR UP2, UPT, UR8, 0x3, !UP2 ;  /* 0x000000030800788c */ /* 0x000fd2000d745670 */
[----:B------:R-:W-:Y:S05]  /*3c10*/  BRA.U UP2, `(.L_x_69) ;  /* 0x0000001102087547 */ /* 0x000fea000b800000 */
[----:B------:R-:W1:Y:S01]  /*3c20*/  LDC R0, c[0x0][0xb30] ;  /* 0x0002cc00ff007b82 */ /* 0x000e620000000800 */
[----:B------:R-:W2:Y:S01]  /*3c30*/  LDCU.64 UR8, c[0x0][0x888] ;  /* 0x00011100ff0877ac */ /* 0x000ea20008000a00 */
[----:B------:R-:W-:Y:S02]  /*3c40*/  HFMA2 R27, -RZ, RZ, 0, 0 ;  /* 0x00000000ff1b7431 */ /* 0x000fe400000001ff */
[----:B------:R-:W-:Y:S01]  /*3c50*/  IMAD.MOV.U32 R29, RZ, RZ, 0x1 ;  /* 0x00000001ff1d7424 */ /* 0x000fe200078e00ff */
[----:B------:R-:W-:Y:S01]  /*3c60*/  MOV R25, 0x2000 ;  /* 0x0000200000197802 */ /* 0x000fe20000000f00 */
[----:B------:R-:W4:Y:S01]  /*3c70*/  LDCU.64 UR4, c[0x0][0x890] ;  /* 0x00011200ff0477ac */ /* 0x000f220008000a00 */
[----:B------:R-:W-:Y:S01]  /*3c80*/  IMAD.MOV.U32 R28, RZ, RZ, RZ ;  /* 0x000000ffff1c7224 */ /* 0x000fe200078e00ff */
[----:B------:R-:W3:Y:S01]  /*3c90*/  LDC R24, c[0x0][0x370] ;  /* 0x0000dc00ff187b82 */ /* 0x000ee20000000800 */
[----:B------:R-:W-:Y:S01]  /*3ca0*/  UMOV UR7, 0x400 ;  /* 0x0000040000077882 */ /* 0x000fe20000000000 */
[----:B------:R-:W-:-:S02]  /*3cb0*/  UPLOP3.LUT UP1, UPT, UPT, UPT, UPT, 0x40, 0x4 ;  /* 0x000000000004789c */ /* 0x000fc40003f2e870 */
[----:B------:R-:W-:-:S04]  /*3cc0*/  ULEA UR7, UR37, UR7, 0x18 ;  /* 0x0000000725077291 */ /* 0x000fc8000f8ec0ff */
[----:B------:R-:W3:Y:S01]  /*3cd0*/  LDC R3, c[0x0][0xb0c] ;  /* 0x0002c300ff037b82 */ /* 0x000ee20000000800 */
[----:B------:R-:W-:Y:S02]  /*3ce0*/  UIADD3 UR13, UPT, UPT, UR7, 0x78, URZ ;  /* 0x00000078070d7890 */ /* 0x000fe4000fffe0ff */
[----:B--2---:R-:W-:Y:S02]  /*3cf0*/  UISETP.NE.U32.AND UP2, UPT, UR8, URZ, UPT ;  /* 0x000000ff0800728c */ /* 0x004fe4000bf45070 */
[----:B------:R-:W-:Y:S02]  /*3d00*/  UIADD3 UR33, UPT, UPT, UR7, 0x60, URZ ;  /* 0x0000006007217890 */ /* 0x000fe4000fffe0ff */
[----:B----4-:R-:W-:Y:S01]  /*3d10*/  UISETP.NE.U32.AND UP3, UPT, UR4, URZ, UPT ;  /* 0x000000ff0400728c */ /* 0x010fe2000bf65070 */
[----:B------:R-:W2:Y:S01]  /*3d20*/  LDC R18, c[0x0][0xb20] ;  /* 0x0002c800ff127b82 */ /* 0x000ea20000000800 */
[----:B-1----:R-:W-:Y:S01]  /*3d30*/  ISETP.NE.AND P1, PT, R0, 0x1, PT ;  /* 0x000000010000780c */ /* 0x002fe20003f25270 */
[----:B------:R-:W-:-:S02]  /*3d40*/  UISETP.NE.AND.EX UP2, UPT, UR9, URZ, UPT, UP2 ;  /* 0x000000ff0900728c */ /* 0x000fc4000bf45320 */
[----:B------:R-:W-:Y:S02]  /*3d50*/  UIADD3 UR25, UPT, UPT, UR7, 0x68, URZ ;  /* 0x0000006807197890 */ /* 0x000fe4000fffe0ff */
[----:B------:R-:W-:Y:S02]  /*3d60*/  UIADD3 UR17, UPT, UPT, UR7, 0x70, URZ ;  /* 0x0000007007117890 */ /* 0x000fe4000fffe0ff */
[----:B------:R-:W1:Y:S01]  /*3d70*/  LDC.64 R30, c[0x0][0x348] ;  /* 0x0000d200ff1e7b82 */ /* 0x000e620000000a00 */
[----:B------:R-:W-:Y:S02]  /*3d80*/  UPRMT UR13, UR37, 0x654, UR13 ;  /* 0x00000654250d7896 */ /* 0x000fe4000800000d */
[----:B------:R-:W-:-:S05]  /*3d90*/  UISETP.NE.AND.EX UP3, UPT, UR5, URZ, UPT, UP3 ;  /* 0x000000ff0500728c */ /* 0x000fca000bf65330 */
[----:B------:R-:W4:Y:S08]  /*3da0*/  LDC.64 R16, c[0x0][0xb10] ;  /* 0x0002c400ff107b82 */ /* 0x000f300000000a00 */
[----:B------:R-:W1:Y:S08]  /*3db0*/  LDC.64 R6, c[0x0][0xb18] ;  /* 0x0002c600ff067b82 */ /* 0x000e700000000a00 */
[----:B------:R-:W1:Y:S08]  /*3dc0*/  LDC.64 R4, c[0x0][0xb28] ;  /* 0x0002ca00ff047b82 */ /* 0x000e700000000a00 */
[----:B--23--:R-:W1:Y:S02]  /*3dd0*/  LDC R19, c[0x0][0x374] ;  /* 0x0000dd00ff137b82 */ /* 0x00ce640000000800 */
.L_x_80:
[C---:B------:R-:W-:Y:S02]  /*3de0*/  LEA R0, R28.reuse, UR7, 0x3 ;  /* 0x000000071c007c11 */ /* 0x040fe4000f8e18ff */
[----:B------:R-:W-:Y:S02]  /*3df0*/  SHF.L.U32 R2, R27, 0x1f, RZ ;  /* 0x0000001f1b027819 */ /* 0x000fe400000006ff */
[----:B------:R-:W-:Y:S02]  /*3e00*/  LEA R20, R28, UR7, 0x4 ;  /* 0x000000071c147c11 */ /* 0x000fe4000f8e20ff */
[----:B--2---:R-:W2:Y:S02]  /*3e10*/  SYNCS.PHASECHK.TRANS64.TRYWAIT P0, [R0+URZ+0xb0], R2 ;  /* 0x0000b002000075a7 */ /* 0x004ea400080011ff */
[----:B--2---:R-:W-:Y:S05]  /*3e20*/  @!P0 BRA `(.L_x_70) ;  /* 0x0000005800148947 */ /* 0x004fea0003800000 */
.L_x_164:
[----:B------:R-:W-:Y:S01]  /*3e30*/  ISETP.GE.AND P0, PT, R40, 0x1, PT ;  /* 0x000000012800780c */ /* 0x000fe20003f06270 */
[----:B------:R-:W3:Y:S01]  /*3e40*/  LDS.128 R20, [R20+0x140] ;  /* 0x0001400014147984 */ /* 0x000ee20000000c00 */
[----:B--2---:R-:W-:Y:S01]  /*3e50*/  VIADD R0, R0, 0xc0 ;  /* 0x000000c000007836 */ /* 0x004fe20000000000 */
[----:B------:R-:W-:Y:S01]  /*3e60*/  @!PT LDS RZ, [RZ] ;  /* 0x00000000fffff984 */ /* 0x000fe20000000800 */
[----:B------:R-:W-:Y:S01]  /*3e70*/  @!PT LDS RZ, [RZ] ;  /* 0x00000000fffff984 */ /* 0x000fe20000000800 */
[----:B------:R-:W-:Y:S01]  /*3e80*/  @!PT LDS RZ, [RZ] ;  /* 0x00000000fffff984 */ /* 0x000fe20000000800 */
[----:B------:R-:W-:Y:S01]  /*3e90*/  @!PT LDS RZ, [RZ] ;  /* 0x00000000fffff984 */ /* 0x000fe20000000800 */
[----:B------:R2:W-:Y:S06]  /*3ea0*/  MEMBAR.ALL.CTA ;  /* 0x0000000000007992 */ /* 0x0005ec0000008000 */
[----:B--2---:R-:W2:Y:S01]  /*3eb0*/  FENCE.VIEW.ASYNC.S ;  /* 0x00000000000073c6 */ /* 0x004ea20000000000 */
[----:B------:R-:W-:Y:S04]  /*3ec0*/  PRMT R0, RZ, 0x654, R0 ;  /* 0x00000654ff007816 */ /* 0x000fe80000000000 */
[----:B--2---:R2:W-:Y:S01]  /*3ed0*/  SYNCS.ARRIVE.TRANS64.RED.A1T0 RZ, [R0+URZ], RZ ;  /* 0x000000ff00ff79a7 */ /* 0x0045e200081004ff */
[----:B---3--:R-:W-:Y:S11]  /*3ee0*/  LOP3.LUT P3, RZ, R22, 0x1, RZ, 0xc0, !PT ;  /* 0x0000000116ff7812 */ /* 0x008ff6000786c0ff */
[----:B------:R-:W-:Y:S02]  /*3ef0*/  @!UPT UIADD3 URZ, UPT, UPT, URZ, URZ, URZ ;  /* 0x000000fffffff290 */ /* 0x000fe4000fffe0ff */
[----:B------:R-:W-:Y:S02]  /*3f00*/  @P3 MOV R11, R20 ;  /* 0x00000014000b3202 */ /* 0x000fe40000000f00 */
[----:B------:R-:W-:Y:S01]  /*3f10*/  @P3 LOP3.LUT R10, R21, 0xffff, RZ, 0xc0, !PT ;  /* 0x0000ffff150a3812 */ /* 0x000fe200078ec0ff */
[----:B--2---:R-:W-:Y:S06]  /*3f20*/  @!P0 BRA `(.L_x_71) ;  /* 0x0000000000a48947 */ /* 0x004fec0003800000 */
[-C--:B-1----:R-:W-:Y:S01]  /*3f30*/  IMAD.HI.U32 R0, R19, R7.reuse, RZ ;  /* 0x0000000713007227 */ /* 0x082fe200078e00ff */
[----:B------:R-:W-:Y:S02]  /*3f40*/  ISETP.NE.AND P0, PT, R6, 0x1, PT ;  /* 0x000000010600780c */ /* 0x000fe40003f05270 */
[----:B------:R-:W-:Y:S01]  /*3f50*/  ISETP.NE.AND P2, PT, R40, 0x1, PT ;  /* 0x000000012800780c */ /* 0x000fe20003f45270 */
[----:B----4-:R-:W-:Y:S01]  /*3f60*/  IMAD.HI.U32 R9, R24, R16, RZ ;  /* 0x0000001018097227 */ /* 0x010fe200078e00ff */
[----:B------:R-:W-:Y:S02]  /*3f70*/  SHF.R.U32.HI R0, RZ, R18, R0 ;  /* 0x00000012ff007219 */ /* 0x000fe40000011600 */
[----:B------:R-:W-:Y:S01]  /*3f80*/  ISETP.NE.AND P4, PT, R3, 0x1, PT ;  /* 0x000000010300780c */ /* 0x000fe20003f85270 */
[----:B------:R-:W-:Y:S01]  /*3f90*/  IMAD.HI.U32 R13, R10, R7, RZ ;  /* 0x000000070a0d7227 */ /* 0x000fe200078e00ff */
[----:B------:R-:W-:Y:S02]  /*3fa0*/  SHF.R.U32.HI R9, RZ, R17, R9 ;  /* 0x00000011ff097219 */ /* 0x000fe40000011609 */
[----:B------:R-:W-:Y:S01]  /*3fb0*/  SEL R0, R19, R0, !P0 ;  /* 0x0000000013007207 */ /* 0x000fe20004000000 */
[----:B------:R-:W-:Y:S01]  /*3fc0*/  IMAD.HI.U32 R12, R11, R16, RZ ;  /* 0x000000100b0c7227 */ /* 0x000fe200078e00ff */
[----:B------:R-:W-:Y:S03]  /*3fd0*/  SEL R9, R24, R9, !P4 ;  /* 0x0000000918097207 */ /* 0x000fe60006000000 */
[-C--:B------:R-:W-:Y:S01]  /*3fe0*/  IMAD.HI.U32 R8, R0, R4.reuse, RZ ;  /* 0x0000000400087227 */ /* 0x080fe200078e00ff */
[----:B------:R-:W-:Y:S03]  /*3ff0*/  SHF.R.U32.HI R12, RZ, R17, R12 ;  /* 0x00000011ff0c7219 */ /* 0x000fe6000001160c */
[----:B------:R-:W-:Y:S01]  /*4000*/  IMAD.HI.U32 R2, R9, R4, RZ ;  /* 0x0000000409027227 */ /* 0x000fe200078e00ff */
[-C--:B------:R-:W-:Y:S02]  /*4010*/  @P2 SHF.R.U32.HI R0, RZ, R5.reuse, R8 ;  /* 0x00000005ff002219 */ /* 0x080fe40000011608 */
[----:B------:R-:W-:Y:S02]  /*4020*/  SHF.R.U32.HI R8, RZ, R18, R13 ;  /* 0x00000012ff087219 */ /* 0x000fe4000001160d */
[----:B------:R-:W-:Y:S01]  /*4030*/  @P2 SHF.R.U32.HI R9, RZ, R5, R2 ;  /* 0x00000005ff092219 */ /* 0x000fe20000011602 */
[----:B------:R-:W-:Y:S01]  /*4040*/  IMAD R0, R40, R0, RZ ;  /* 0x0000000028007224 */ /* 0x000fe200078e02ff */
[----:B------:R-:W-:Y:S02]  /*4050*/  SEL R8, R10, R8, !P0 ;  /* 0x000000080a087207 */ /* 0x000fe40004000000 */
[----:B------:R-:W-:Y:S01]  /*4060*/  SEL R2, R11, R12, !P4 ;  /* 0x0000000c0b027207 */ /* 0x000fe20006000000 */
[----:B------:R-:W-:Y:S01]  /*4070*/  IMAD R12, R40, R9, RZ ;  /* 0x00000009280c7224 */ /* 0x000fe200078e02ff */
[C---:B------:R-:W-:Y:S01]  /*4080*/  ISETP.GE.AND P0, PT, R8.reuse, R0, PT ;  /* 0x000000000800720c */ /* 0x040fe20003f06270 */
[----:B------:R-:W-:Y:S03]  /*4090*/  IMAD.HI.U32 R0, R8, R4, RZ ;  /* 0x0000000408007227 */ /* 0x000fe600078e00ff */
[----:B------:R-:W-:Y:S02]  /*40a0*/  ISETP.GE.OR P0, PT, R2, R12, P0 ;  /* 0x0000000c0200720c */ /* 0x000fe40000706670 */
[-C--:B------:R-:W-:Y:S04]  /*40b0*/  SHF.R.U32.HI R0, RZ, R5.reuse, R0 ;  /* 0x00000005ff007219 */ /* 0x080fe80000011600 */
[----:B------:R-:W-:Y:S05]  /*40c0*/  SEL R13, R8, R0, !P2 ;  /* 0x00000000080d7207 */ /* 0x000fea0005000000 */
[----:B------:R-:W-:Y:S02]  /*40d0*/  IMAD.MOV R12, RZ, RZ, -R13 ;  /* 0x000000ffff0c7224 */ /* 0x000fe400078e0a0d */
[----:B------:R-:W-:Y:S04]  /*40e0*/  @!P0 IMAD.HI.U32 R0, R2, R4, RZ ;  /* 0x0000000402008227 */ /* 0x000fe800078e00ff */
[----:B------:R-:W-:Y:S01]  /*40f0*/  IMAD R12, R40, R12, R8 ;  /* 0x0000000c280c7224 */ /* 0x000fe200078e0208 */
[----:B------:R-:W-:Y:S04]  /*4100*/  @!P0 SHF.R.U32.HI R0, RZ, R5, R0 ;  /* 0x00000005ff008219 */ /* 0x000fe80000011600 */
[----:B------:R-:W-:Y:S04]  /*4110*/  @!P0 SEL R0, R2, R0, !P2 ;  /* 0x0000000002008207 */ /* 0x000fe80005000000 */
[----:B------:R-:W-:Y:S01]  /*4120*/  @!P0 IADD3 R13, PT, PT, R13, -R0, RZ ;  /* 0x800000000d0d8210 */ /* 0x000fe20007ffe0ff */
[----:B------:R-:W-:Y:S01]  /*4130*/  @!P0 IMAD R0, R9, R12, R0 ;  /* 0x0000000c09008224 */ /* 0x000fe200078e0200 */
[----:B------:R-:W-:Y:S01]  /*4140*/  IADD3 R9, PT, PT, -R8, RZ, RZ ;  /* 0x000000ff08097210 */ /* 0x000fe20007ffe1ff */
[--C-:B------:R-:W-:Y:S02]  /*4150*/  IMAD.MOV R12, RZ, RZ, -R2.reuse ;  /* 0x000000ffff0c7224 */ /* 0x100fe400078e0a02 */
[----:B------:R-:W-:Y:S02]  /*4160*/  @!P0 IMAD R8, R13, R40, R2 ;  /* 0x000000280d088224 */ /* 0x000fe400078e0202 */
[----:B------:R-:W-:Y:S02]  /*4170*/  @!P0 IMAD.MOV.U32 R2, RZ, RZ, R0 ;  /* 0x000000ffff028224 */ /* 0x000fe400078e0000 */
[----:B------:R-:W-:Y:S02]  /*4180*/  IMAD R11, R3, R12, R11 ;  /* 0x0000000c030b7224 */ /* 0x000fe400078e020b */
[----:B------:R-:W-:Y:S02]  /*4190*/  IMAD R10, R6, R9, R10 ;  /* 0x00000009060a7224 */ /* 0x000fe400078e020a */
[----:B------:R-:W-:Y:S02]  /*41a0*/  IMAD R11, R2, R3, R11 ;  /* 0x00000003020b7224 */ /* 0x000fe400078e020b */
[----:B------:R-:W-:Y:S02]  /*41b0*/  IMAD R10, R8, R6, R10 ;  /* 0x00000006080a7224 */ /* 0x000fe400078e020a */
.L_x_71:
[----:B------:R-:W-:Y:S05]  /*41c0*/  BRA.U UP1, `(.L_x_72) ;  /* 0x0000000101107547 */ /* 0x000fea000b800000 */
[----:B------:R-:W-:Y:S04]  /*41d0*/  MOV R2, UR6 ;  /* 0x0000000600027c02 */ /* 0x000fe80008000f00 */
[----:B------:R-:W-:Y:S04]  /*41e0*/  SHF.L.U32 R2, R2, 0x1f, RZ ;  /* 0x0000001f02027819 */ /* 0x000fe800000006ff */
[----:B------:R-:W2:Y:S02]  /*41f0*/  SYNCS.PHASECHK.TRANS64.TRYWAIT P0, [UR7+0xa8], R2 ;  /* 0x0000a802ff0075a7 */ /* 0x000ea40008001107 */
[----:B--2---:R-:W-:Y:S05]  /*4200*/  @!P0 BRA `(.L_x_73) ;  /* 0x0000005400308947 */ /* 0x004fea0003800000 */
.L_x_72:
[----:B------:R-:W-:Y:S02]  /*4210*/  R2UR UR35, R15 ;  /* 0x000000000f2372ca */ /* 0x000fe400000e0000 */
[----:B------:R-:W-:Y:S02]  /*4220*/  R2UR UR34, R14 ;  /* 0x000000000e2272ca */ /* 0x000fe400000e0000 */
[----:B------:R-:W-:Y:S02]  /*4230*/  ISETP.NE.U32.AND P2, PT, RZ, UR4, PT ;  /* 0x00000004ff007c0c */ /* 0x000fe4000bf45070 */
[----:B------:R-:W-:Y:S02]  /*4240*/  SHF.L.U32 R14, R29, 0x1f, RZ ;  /* 0x0000001f1d0e7819 */ /* 0x000fe400000006ff */
[----:B------:R-:W-:Y:S05]  /*4250*/  ISETP.NE.AND.EX P2, PT, RZ, UR5, PT, P2 ;  /* 0x00000005ff007c0c */ /* 0x000fea000bf45320 */
[----:B------:R-:W-:Y:S02]  /*4260*/  USHF.L.U32 UR35, UR35, 0x7, URZ ;  /* 0x0000000723237899 */ /* 0x000fe400080006ff */
[----:B------:R-:W-:Y:S01]  /*4270*/  USHF.L.U32 UR34, UR34, 0x7, URZ ;  /* 0x0000000722227899 */ /* 0x000fe200080006ff */
[----:B------:R-:W-:Y:S11]  /*4280*/  BRA.U !UP3, `(.L_x_74) ;  /* 0x000000010b347547 */ /* 0x000ff6000b800000 */
[----:B------:R-:W-:Y:S01]  /*4290*/  UPLOP3.LUT UP0, UPT, UPT, UPT, UP2, 0x80, 0x8 ;  /* 0x000000000008789c */ /* 0x000fe20003f0f020 */
[----:B--2---:R-:W-:Y:S02]  /*42a0*/  HFMA2 R0, -RZ, RZ, 0, 5.9604644775390625e-08 ;  /* 0x00000001ff007431 */ /* 0x004fe400000001ff */
[----:B------:R-:W-:Y:S03]  /*42b0*/  IMAD.MOV.U32 R88, RZ, RZ, 0x1 ;  /* 0x00000001ff587424 */ /* 0x000fe600078e00ff */
[----:B------:R-:W-:Y:S05]  /*42c0*/  PLOP3.LUT P0, PT, PT, PT, UP0, 0x80, 0x8 ;  /* 0x000000000008781c */ /* 0x000fea0003f0f008 */
[----:B------:R-:W2:Y:S01]  /*42d0*/  @UP0 LDCU.64 UR10, c[0x0][0x888] ;  /* 0x00011100ff0a07ac */ /* 0x000ea20008000a00 */
[----:B------:R-:W-:Y:S07]  /*42e0*/  @UP0 UIMAD UR8, UR36, UR4, URZ ;  /* 0x00000004240802a4 */ /* 0x000fee000f8e02ff */
[----:B------:R-:W-:Y:S01]  /*42f0*/  @!P0 PRMT R88, R0, 0x7610, R88 ;  /* 0x0000761000588816 */ /* 0x000fe20000000058 */
[----:B--2---:R-:W-:Y:S03]  /*4300*/  @UP0 UIMAD.WIDE UR10, UR8, 0x4, UR10 ;  /* 0x00000004080a08a5 */ /* 0x004fe6000f8e020a */
[----:B------:R-:W2:Y:S03]  /*4310*/  @!UP0 LDCU UR8, c[0x0][0x880] ;  /* 0x00011000ff0887ac */ /* 0x000ea60008000800 */
[----:B------:R-:W-:Y:S01]  /*4320*/  IMAD.U32 R8, RZ, RZ, UR10 ;  /* 0x0000000aff087e24 */ /* 0x000fe2000f8e00ff */
[----:B------:R-:W-:Y:S05]  /*4330*/  MOV R9, UR11 ;  /* 0x0000000b00097c02 */ /* 0x000fea0008000f00 */
[----:B-----5:R3:W5:Y:S02]  /*4340*/  @P0 LDG.E R49, desc[UR46][R8.64] ;  /* 0x0000002e08310981 */ /* 0x020764000c1e1900 */
[----:B--23--:R-:W-:Y:S07]  /*4350*/  @!P0 IMAD.U32 R49, RZ, RZ, UR8 ;  /* 0x00000008ff318e24 */ /* 0x00cfee000f8e00ff */
.L_x_74:
[----:B-----5:R-:W-:Y:S01]  /*4360*/  @!P2 FSETP.EQ.AND P0, PT, R49, RZ, PT ;  /* 0x000000ff3100a20b */ /* 0x020fe20003f02000 */
[----:B------:R-:W-:Y:S01]  /*4370*/  @!UPT UIADD3 URZ, UPT, UPT, URZ, URZ, URZ ;  /* 0x000000fffffff290 */ /* 0x000fe2000fffe0ff */
[----:B------:R-:W-:Y:S11]  /*4380*/  @!P2 BRA `(.L_x_75) ;  /* 0x000000000014a947 */ /* 0x000ff60003800000 */
[----:B------:R-:W-:Y:S02]  /*4390*/  LOP3.LUT P2, RZ, R88, 0xff, RZ, 0xc0, !PT ;  /* 0x000000ff58ff7812 */ /* 0x000fe4000784c0ff */
[----:B------:R-:W-:Y:S04]  /*43a0*/  PLOP3.LUT P0, PT, PT, PT, UP0, 0x80, 0x8 ;  /* 0x000000000008781c */ /* 0x000fe80003f0f008 */
[----:B------:R-:W-:Y:S07]  /*43b0*/  PLOP3.LUT P0, PT, P0, PT, PT, 0x8, 0x80 ;  /* 0x000000000080781c */ /* 0x000fee000070e170 */
[----:B------:R-:W-:Y:S11]  /*43c0*/  @P2 FSETP.EQ.AND P0, PT, R49, RZ, PT ;  /* 0x000000ff3100220b */ /* 0x000ff60003f02000 */
[----:B------:R-:W-:Y:S02]  /*43d0*/  @!UPT UIADD3 URZ, UPT, UPT, URZ, URZ, URZ ;  /* 0x000000fffffff290 */ /* 0x000fe4000fffe0ff */
.L_x_75:
[----:B------:R-:W3:Y:S01]  /*43e0*/  SYNCS.PHASECHK.TRANS64.TRYWAIT P2, [UR7+0x80], R14 ;  /* 0x0000800eff0075a7 */ /* 0x000ee20008041107 */
[----:B------:R-:W-:Y:S04]  /*43f0*/  ELECT P4, URZ, PT ;  /* 0x0000000000ff782f */ /* 0x000fe80003880000 */
[----:B------:R-:W-:Y:S11]  /*4400*/  PLOP3.LUT P4, PT, P0, P4, PT, 0xf2, 0x2f ;  /* 0x00000000002f781c */ /* 0x000ff60000789e72 */
[----:B------:R-:W-:Y:S02]  /*4410*/  @!UPT UIADD3 URZ, UPT, UPT, URZ, URZ, URZ ;  /* 0x000000fffffff290 */ /* 0x000fe4000fffe0ff */
[----:B-1----:R-:W-:Y:S05]  /*4420*/  @!P4 IADD3 R8, P0, PT, R30, 0x580, RZ ;  /* 0x000005801e08c810 */ /* 0x002fea0007f1e0ff */
[----:B--2---:R-:W-:Y:S01]  /*4430*/  @!P4 IMAD.X R2, RZ, RZ, R31, P0 ;  /* 0x000000ffff02c224 */ /* 0x004fe200000e061f */
[----:B---3--:R-:W-:Y:S07]  /*4440*/  @!P2 BRA `(.L_x_76) ;  /* 0x0000005000b8a947 */ /* 0x008fee0003800000 */
.L_x_167:
[----:B------:R-:W-:Y:S01]  /*4450*/  @!P4 R2UR UR8, R2 ;  /* 0x000000000208c2ca */ /* 0x000fe200000e0000 */
[----:B------:R-:W-:Y:S01]  /*4460*/  VOTEU.ALL UP1, P4 ;  /* 0x0000000000ff7886 */ /* 0x000fe20002020000 */
[----:B------:R-:W-:Y:S01]  /*4470*/  @!P4 R2UR UR9, R8 ;  /* 0x000000000809c2ca */ /* 0x000fe200000e0000 */
[----:B-1----:R-:W-:Y:S01]  /*4480*/  @!P4 IMAD.MOV.U32 R0, RZ, RZ, 0x2000 ;  /* 0x00002000ff00c424 */ /* 0x002fe200078e00ff */
[----:B------:R-:W-:Y:S01]  /*4490*/  UMOV UR10, 0x0 ;  /* 0x00000000000a7882 */ /* 0x000fe20000000000 */
[----:B------:R-:W-:Y:S01]  /*44a0*/  UMOV UR11, 0x10000000 ;  /* 0x10000000000b7882 */ /* 0x000fe20000000000 */
[----:B------:R-:W-:Y:S01]  /*44b0*/  @!UP1 UIADD3 UR32, UPT, UPT, UR7, 0x200, URZ ;  /* 0x0000020007209890 */ /* 0x000fe2000fffe0ff */
[----:B------:R-:W-:Y:S06]  /*44c0*/  VOTEU.ALL UP1, P4 ;  /* 0x0000000000ff7886 */ /* 0x000fec0002020000 */
[----:B------:R-:W-:Y:S01]  /*44d0*/  IMAD.U32 R9, RZ, RZ, UR8 ;  /* 0x00000008ff097e24 */ /* 0x000fe2000f8e00ff */
[----:B------:R-:W-:Y:S01]  /*44e0*/  UPRMT UR8, UR37, 0x654, UR33 ;  /* 0x0000065425087896 */ /* 0x000fe20008000021 */
[----:B------:R-:W-:Y:S03]  /*44f0*/  IMAD.U32 R8, RZ, RZ, UR9 ;  /* 0x00000009ff087e24 */ /* 0x000fe6000f8e00ff */
[----:B------:R-:W-:Y:S02]  /*4500*/  @!P4 R2UR UR15, R9 ;  /* 0x00000000090fc2ca */ /* 0x000fe400000e0000 */
[----:B------:R-:W-:Y:S02]  /*4510*/  @!P4 R2UR UR14, R8 ;  /* 0x00000000080ec2ca */ /* 0x000fe400000e0000 */
[----:B------:R-:W-:Y:S05]  /*4520*/  @!P4 IADD3 R8, P0, PT, R30, 0x580, RZ ;  /* 0x000005801e08c810 */ /* 0x000fea0007f1e0ff */
[----:B------:R-:W-:Y:S06]  /*4530*/  @!P4 IMAD.X R2, RZ, RZ, R31, P0 ;  /* 0x000000ffff02c224 */ /* 0x000fec00000e061f */
[----:B------:R1:W-:Y:S01]  /*4540*/  @!UP1 UTMALDG.3D [UR32], [UR14], desc[UR10] ;  /* 0x00000a200e0095b4 */ /* 0x0003e20008011000 */
[----:B------:R1:W-:Y:S01]  /*4550*/  @!P4 SYNCS.ARRIVE.TRANS64.RED.A0TR RZ, [UR7+0x60], R0 ;  /* 0x00006000ffffc9a7 */ /* 0x0003e20008300407 */
[----:B------:R-:W-:Y:S01]  /*4560*/  SYNCS.ARRIVE.TRANS64.RED.A1T0 RZ, [UR8], RZ ;  /* 0x000000ffffff79a7 */ /* 0x000fe20008100408 */
[----:B------:R-:W2:Y:S02]  /*4570*/  SYNCS.PHASECHK.TRANS64.TRYWAIT P2, [UR7+0x88], R14 ;  /* 0x0000880eff0075a7 */ /* 0x000ea40008041107 */
[----:B-12---:R-:W-:Y:S05]  /*4580*/  @!P2 BRA `(.L_x_77) ;  /* 0x000000500080a947 */ /* 0x006fea0003800000 */
.L_x_169:
[----:B------:R-:W-:Y:S01]  /*4590*/  @!P4 R2UR UR8, R2 ;  /* 0x000000000208c2ca */ /* 0x000fe200000e0000 */
[----:B------:R-:W-:Y:S01]  /*45a0*/  VOTEU.ALL UP1, P4 ;  /* 0x0000000000ff7886 */ /* 0x000fe20002020000 */
[----:B------:R-:W-:Y:S01]  /*45b0*/  @!P4 R2UR UR9, R8 ;  /* 0x000000000809c2ca */ /* 0x000fe200000e0000 */
[----:B-1----:R-:W-:Y:S01]  /*45c0*/  @!P4 IMAD.MOV.U32 R0, RZ, RZ, 0x2000 ;  /* 0x00002000ff00c424 */ /* 0x002fe200078e00ff */
[----:B------:R-:W-:Y:S01]  /*45d0*/  UMOV UR10, 0x0 ;  /* 0x00000000000a7882 */ /* 0x000fe20000000000 */
[----:B------:R-:W-:Y:S01]  /*45e0*/  UMOV UR11, 0x10000000 ;  /* 0x10000000000b7882 */ /* 0x000fe20000000000 */
[----:B------:R-:W-:Y:S02]  /*45f0*/  @!UP1 UIADD3 UR26, UPT, UPT, UR34, 0x20, URZ ;  /* 0x00000020221a9890 */ /* 0x000fe4000fffe0ff */
[----:B------:R-:W-:Y:S01]  /*4600*/  @!UP1 UIADD3 UR24, UPT, UPT, UR7, 0x2200, URZ ;  /* 0x0000220007189890 */ /* 0x000fe2000fffe0ff */
[----:B------:R-:W-:Y:S01]  /*4610*/  VOTEU.ALL UP1, P4 ;  /* 0x0000000000ff7886 */ /* 0x000fe20002020000 */
[----:B------:R-:W-:Y:S01]  /*4620*/  UMOV UR27, UR35 ;  /* 0x00000023001b7c82 */ /* 0x000fe20008000000 */
[----:B------:R-:W-:Y:S02]  /*4630*/  UMOV UR28, UR36 ;  /* 0x00000024001c7c82 */ /* 0x000fe40008000000 */
        /* <DEDUP_REMOVED lines=12> */
.L_x_171:
[----:B------:R-:W2:Y:S01]  /*4700*/  LDC.64 R12, c[0x0][0xb18] ;  /* 0x0002c600ff0c7b82 */ /* 0x000ea20000000a00 */
[----:B------:R-:W-:Y:S01]  /*4710*/  @!P4 R2UR UR8, R2 ;  /* 0x000000000208c2ca */ /* 0x000fe200000e0000 */
[----:B------:R-:W-:Y:S01]  /*4720*/  VOTEU.ALL UP1, P4 ;  /* 0x0000000000ff7886 */ /* 0x000fe20002020000 */
[----:B------:R-:W-:Y:S01]  /*4730*/  @!P4 R2UR UR9, R8 ;  /* 0x000000000809c2ca */ /* 0x000fe200000e0000 */
[----:B-1----:R-:W-:Y:S01]  /*4740*/  @!P4 IMAD.MOV.U32 R0, RZ, RZ, 0x2000 ;  /* 0x00002000ff00c424 */ /* 0x002fe200078e00ff */
[----:B------:R-:W-:Y:S03]  /*4750*/  UMOV UR10, 0x0 ;  /* 0x00000000000a7882 */ /* 0x000fe60000000000 */
[----:B------:R-:W1:Y:S01]  /*4760*/  @!P1 LDC R2, c[0x0][0xb0c] ;  /* 0x0002c300ff029b82 */ /* 0x000e620000000800 */
[----:B------:R-:W-:Y:S01]  /*4770*/  @!UP1 UIADD3 UR18, UPT, UPT, UR34, 0x40, URZ ;  /* 0x0000004022129890 */ /* 0x000fe2000fffe0ff */
[----:B------:R-:W-:Y:S01]  /*4780*/  @P3 SHF.R.U32.HI R26, RZ, 0x10, R21 ;  /* 0x00000010ff1a3819 */ /* 0x000fe20000011615 */
[----:B------:R-:W-:Y:S01]  /*4790*/  @!UP1 UIADD3 UR16, UPT, UPT, UR7, 0x4200, URZ ;  /* 0x0000420007109890 */ /* 0x000fe2000fffe0ff */
[----:B------:R-:W-:Y:S01]  /*47a0*/  VIADD R28, R28, 0x1 ;  /* 0x000000011c1c7836 */ /* 0x000fe20000000000 */
[----:B------:R-:W-:Y:S01]  /*47b0*/  VOTEU.ALL UP1, P4 ;  /* 0x0000000000ff7886 */ /* 0x000fe20002020000 */
[----:B------:R-:W-:Y:S01]  /*47c0*/  UMOV UR11, 0x10000000 ;  /* 0x10000000000b7882 */ /* 0x000fe20000000000 */
[----:B------:R-:W-:Y:S01]  /*47d0*/  UMOV UR19, UR35 ;  /* 0x0000002300137c82 */ /* 0x000fe20008000000 */
[----:B------:R-:W-:Y:S01]  /*47e0*/  IMAD.U32 R9, RZ, RZ, UR8 ;  /* 0x00000008ff097e24 */ /* 0x000fe2000f8e00ff */
[----:B------:R-:W-:Y:S01]  /*47f0*/  UMOV UR20, UR36 ;  /* 0x0000002400147c82 */ /* 0x000fe20008000000 */
[----:B------:R-:W-:Y:S01]  /*4800*/  IMAD.U32 R8, RZ, RZ, UR9 ;  /* 0x00000009ff087e24 */ /* 0x000fe2000f8e00ff */
[----:B------:R-:W-:Y:S02]  /*4810*/  UPRMT UR8, UR37, 0x654, UR17 ;  /* 0x0000065425087896 */ /* 0x000fe40008000011 */
[----:B------:R-:W-:Y:S02]  /*4820*/  @!P4 R2UR UR15, R9 ;  /* 0x00000000090fc2ca */ /* 0x000fe400000e0000 */
[----:B------:R-:W-:Y:S02]  /*4830*/  @!P4 R2UR UR14, R8 ;  /* 0x00000000080ec2ca */ /* 0x000fe400000e0000 */
[----:B------:R-:W3:Y:S11]  /*4840*/  LDC.64 R8, c[0x0][0xb10] ;  /* 0x0002c400ff087b82 */ /* 0x000ef60000000a00 */
[----:B------:R1:W-:Y:S01]  /*4850*/  @!UP1 UTMALDG.3D [UR16], [UR14], desc[UR10] ;  /* 0x00000a100e0095b4 */ /* 0x0003e20008011000 */
[----:B------:R5:W-:Y:S01]  /*4860*/  @!P4 SYNCS.ARRIVE.TRANS64.RED.A0TR RZ, [UR7+0x70], R0 ;  /* 0x00007000ffffc9a7 */ /* 0x000be20008300407 */
[C---:B---3--:R-:W-:Y:S01]  /*4870*/  @!P1 IMAD.HI.U32 R8, R11.reuse, R8, RZ ;  /* 0x000000080b089227 */ /* 0x048fe200078e00ff */
[----:B--2---:R-:W-:Y:S02]  /*4880*/  @!P1 ISETP.NE.AND P0, PT, R12, 0x1, PT ;  /* 0x000000010c00980c */ /* 0x004fe40003f05270 */
[----:B-1----:R-:W-:Y:S01]  /*4890*/  @!P1 ISETP.NE.AND P2, PT, R2, 0x1, PT ;  /* 0x000000010200980c */ /* 0x002fe20003f45270 */
[----:B------:R-:W-:Y:S01]  /*48a0*/  SYNCS.ARRIVE.TRANS64.RED.A1T0 RZ, [UR8], RZ ;  /* 0x000000ffffff79a7 */ /* 0x000fe20008100408 */
[C---:B------:R-:W-:Y:S01]  /*48b0*/  @!P1 IMAD.HI.U32 R13, R10.reuse, R13, RZ ;  /* 0x0000000d0a0d9227 */ /* 0x040fe200078e00ff */
[----:B------:R-:W-:Y:S04]  /*48c0*/  @!P1 SHF.R.U32.HI R8, RZ, R9, R8 ;  /* 0x00000009ff089219 */ /* 0x000fe80000011608 */
[----:B------:R-:W-:Y:S01]  /*48d0*/  @!P1 SEL R8, R11, R8, !P2 ;  /* 0x000000080b089207 */ /* 0x000fe20005000000 */
[----:B------:R-:W1:Y:S01]  /*48e0*/  SYNCS.PHASECHK.TRANS64.TRYWAIT P5, [UR7+0x98], R14 ;  /* 0x0000980eff0075a7 */ /* 0x000e6200080a1107 */
[----:B-----5:R-:W2:Y:S02]  /*48f0*/  @!P1 LDC R0, c[0x0][0xb20] ;  /* 0x0002c800ff009b82 */ /* 0x020ea40000000800 */
[----:B--2---:R-:W-:Y:S04]  /*4900*/  @!P1 SHF.R.U32.HI R0, RZ, R0, R13 ;  /* 0x00000000ff009219 */ /* 0x004fe8000001160d */
[----:B------:R-:W-:Y:S05]  /*4910*/  @!P1 SEL R9, R10, R0, !P0 ;  /* 0x000000000a099207 */ /* 0x000fea0004000000 */
[----:B------:R-:W-:Y:S02]  /*4920*/  @!P1 IMAD.IADD R0, R9, 0x1, -R8 ;  /* 0x0000000109009824 */ /* 0x000fe400078e0a08 */
[----:B------:R-:W-:Y:S02]  /*4930*/  @!P1 IMAD.IADD R8, R8, 0x1, -R9 ;  /* 0x0000000108089824 */ /* 0x000fe400078e0a09 */
[----:B------:R-:W-:Y:S02]  /*4940*/  @!P1 IMAD R11, R0, R2, R11 ;  /* 0x00000002000b9224 */ /* 0x000fe400078e020b */
[----:B------:R-:W-:Y:S01]  /*4950*/  @!P1 IMAD R10, R8, R12, R10 ;  /* 0x0000000c080a9224 */ /* 0x000fe200078e020a */
[----:B-1----:R-:W-:Y:S06]  /*4960*/  @!P5 BRA `(.L_x_79) ;  /* 0x0000004c00b8d947 */ /* 0x002fec0003800000 */
.L_x_173:
[----:B------:R-:W-:Y:S01]  /*4970*/  @!P4 IADD3 R2, P0, PT, R30, 0x580, RZ ;  /* 0x000005801e02c810 */ /* 0x000fe20007f1e0ff */
[----:B------:R-:W-:Y:S01]  /*4980*/  VOTEU.ALL UP1, P4 ;  /* 0x0000000000ff7886 */ /* 0x000fe20002020000 */
[----:B------:R-:W-:Y:S01]  /*4990*/  UMOV UR18, 0x0 ;  /* 0x0000000000127882 */ /* 0x000fe20000000000 */
[----:B------:R-:W-:Y:S01]  /*49a0*/  UMOV UR19, 0x10000000 ;  /* 0x1000000000137882 */ /* 0x000fe20000000000 */
[----:B------:R-:W-:Y:S01]  /*49b0*/  @!P4 R2UR UR9, R2 ;  /* 0x000000000209c2ca */ /* 0x000fe200000e0000 */
[----:B-1----:R-:W-:Y:S01]  /*49c0*/  @!P4 IMAD.X R0, RZ, RZ, R31, P0 ;  /* 0x000000ffff00c224 */ /* 0x002fe200000e061f */
[----:B------:R-:W-:Y:S01]  /*49d0*/  @!UP1 UIADD3 UR10, UPT, UPT, UR34, 0x60, URZ ;  /* 0x00000060220a9890 */ /* 0x000fe2000fffe0ff */
[----:B------:R-:W-:Y:S01]  /*49e0*/  ISETP.NE.AND P0, PT, R28, 0x2, PT ;  /* 0x000000021c00780c */ /* 0x000fe20003f05270 */
[----:B------:R-:W-:Y:S01]  /*49f0*/  UMOV UR11, UR35 ;  /* 0x00000023000b7c82 */ /* 0x000fe20008000000 */
[----:B------:R-:W-:Y:S01]  /*4a00*/  UMOV UR12, UR36 ;  /* 0x00000024000c7c82 */ /* 0x000fe20008000000 */
[----:B------:R-:W-:Y:S01]  /*4a10*/  @!P4 R2UR UR8, R0 ;  /* 0x000000000008c2ca */ /* 0x000fe200000e0000 */
[----:B------:R-:W-:Y:S01]  /*4a20*/  IMAD.IADD R14, R10, 0x1, R86 ;  /* 0x000000010a0e7824 */ /* 0x000fe200078e0256 */
[----:B------:R-:W-:Y:S01]  /*4a30*/  @P3 R2UR UR36, R26 ;  /* 0x000000001a2432ca */ /* 0x000fe200000e0000 */
[----:B------:R-:W-:Y:S01]  /*4a40*/  IMAD.IADD R15, R11, 0x1, R87 ;  /* 0x000000010b0f7824 */ /* 0x000fe200078e0257 */
[----:B------:R-:W-:Y:S02]  /*4a50*/  SEL R0, RZ, 0x1, P0 ;  /* 0x00000001ff007807 */ /* 0x000fe40000000000 */
[----:B------:R-:W-:Y:S01]  /*4a60*/  LOP3.LUT R29, R29, 0x1, RZ, 0x3c, !PT ;  /* 0x000000011d1d7812 */ /* 0x000fe200078e3cff */
[----:B------:R-:W-:Y:S01]  /*4a70*/  IMAD.U32 R8, RZ, RZ, UR9 ;  /* 0x00000009ff087e24 */ /* 0x000fe2000f8e00ff */
[----:B------:R-:W-:Y:S01]  /*4a80*/  @!UP1 UIADD3 UR9, UPT, UPT, UR7, 0x78, URZ ;  /* 0x0000007807099890 */ /* 0x000fe2000fffe0ff */
[----:B------:R-:W-:Y:S02]  /*4a90*/  LOP3.LUT R27, R27, R0, RZ, 0x3c, !PT ;  /* 0x000000001b1b7212 */ /* 0x000fe400078e3cff */
[----:B------:R-:W-:Y:S02]  /*4aa0*/  SEL R28, R28, RZ, P0 ;  /* 0x000000ff1c1c7207 */ /* 0x000fe40000000000 */
[----:B------:R-:W-:Y:S01]  /*4ab0*/  IMAD.U32 R9, RZ, RZ, UR8 ;  /* 0x00000008ff097e24 */ /* 0x000fe2000f8e00ff */
[----:B------:R-:W-:Y:S01]  /*4ac0*/  @!P4 R2UR UR14, R8 ;  /* 0x00000000080ec2ca */ /* 0x000fe200000e0000 */
[----:B------:R-:W-:Y:S01]  /*4ad0*/  @!UP1 UIADD3 UR8, UPT, UPT, UR7, 0x6200, URZ ;  /* 0x0000620007089890 */ /* 0x000fe2000fffe0ff */
[----:B------:R-:W-:Y:S02]  /*4ae0*/  VOTEU.ALL UP1, P4 ;  /* 0x0000000000ff7886 */ /* 0x000fe40002020000 */
[----:B------:R-:W-:Y:S11]  /*4af0*/  @!P4 R2UR UR15, R9 ;  /* 0x00000000090fc2ca */ /* 0x000ff600000e0000 */
[----:B------:R-:W-:Y:S02]  /*4b00*/  @!UPT UIADD3 URZ, UPT, UPT, URZ, URZ, URZ ;  /* 0x000000fffffff290 */ /* 0x000fe4000fffe0ff */
[----:B------:R2:W-:Y:S01]  /*4b10*/  @!UP1 UTMALDG.3D [UR8], [UR14], desc[UR18] ;  /* 0x000012080e0095b4 */ /* 0x0005e20008011000 */
[----:B------:R2:W-:Y:S01]  /*4b20*/  @!P4 SYNCS.ARRIVE.TRANS64.RED.A0TR RZ, [UR7+0x78], R25 ;  /* 0x00007819ffffc9a7 */ /* 0x0005e20008300407 */
[----:B------:R-:W-:Y:S01]  /*4b30*/  UPLOP3.LUT UP1, UPT, UPT, UPT, UPT, 0x80, 0x8 ;  /* 0x000000000008789c */ /* 0x000fe20003f2f070 */
[----:B------:R-:W-:Y:S01]  /*4b40*/  SYNCS.ARRIVE.TRANS64.RED.A1T0 RZ, [UR13], RZ ;  /* 0x000000ffffff79a7 */ /* 0x000fe2000810040d */
[----:B------:R-:W-:Y:S09]  /*4b50*/  @P3 BRA `(.L_x_80) ;  /* 0xfffffff000a03947 */ /* 0x000ff2000383ffff */
[----:B------:R-:W-:-:S04]  /*4b60*/  SHF.L.U32 R2, R29, 0x1f, RZ ;  /* 0x0000001f1d027819 */ /* 0x000fc800000006ff */
[----:B------:R-:W1:Y:S02]  /*4b70*/  SYNCS.PHASECHK.TRANS64.TRYWAIT P0, [UR7+0x80], R2 ;  /* 0x00008002ff0075a7 */ /* 0x000e640008001107 */
[----:B-1----:R-:W-:Y:S05]  /*4b80*/  @!P0 BRA `(.L_x_81) ;  /* 0x0000004c00488947 */ /* 0x002fea0003800000 */
.L_x_175:
[----:B------:R-:W3:Y:S02]  /*4b90*/  SYNCS.PHASECHK.TRANS64.TRYWAIT P0, [UR7+0x88], R2 ;  /* 0x00008802ff0075a7 */ /* 0x000ee40008001107 */
[----:B---3--:R-:W-:Y:S05]  /*4ba0*/  @!P0 BRA `(.L_x_82) ;  /* 0x0000004c00588947 */ /* 0x008fea0003800000 */
.L_x_177:
[----:B------:R-:W3:Y:S02]  /*4bb0*/  SYNCS.PHASECHK.TRANS64.TRYWAIT P0, [UR7+0x90], R2 ;  /* 0x00009002ff0075a7 */ /* 0x000ee40008001107 */
[----:B---3--:R-:W-:Y:S05]  /*4bc0*/  @!P0 BRA `(.L_x_83) ;  /* 0x0000004c00688947 */ /* 0x008fea0003800000 */
.L_x_179:
[----:B-1----:R-:W-:-:S07]  /*4bd0*/  MOV R0, UR7 ;  /* 0x0000000700007c02 */ /* 0x002fce0008000f00 */
.L_x_84:
[----:B-1----:R-:W-:-:S04]  /*4be0*/  SHF.L.U32 R2, R29, 0x1f, RZ ;  /* 0x0000001f1d027819 */ /* 0x002fc800000006ff */
[----:B------:R1:W3:Y:S03]  /*4bf0*/  SYNCS.PHASECHK.TRANS64.TRYWAIT P0, [R0+URZ+0x98], R2 ;  /* 0x00009802000075a7 */ /* 0x0002e600080011ff */
[----:B---3--:R-:W-:Y:S05]  /*4c00*/  @!P0 NANOSLEEP.SYNCS 0x989680 ;  /* 0x009896800000895d */ /* 0x008fea0003900000 */
[----:B------:R-:W3:Y:S02]  /*4c10*/  @!P0 SYNCS.PHASECHK.TRANS64 P0, [R0+URZ+0x98], R2 ;  /* 0x00009802000085a7 */ /* 0x000ee400080010ff */
[----:B--23--:R-:W-:Y:S05]  /*4c20*/  @P0 EXIT ;  /* 0x000000000000094d */ /* 0x00cfea0003800000 */
[----:B------:R-:W-:Y:S05]  /*4c30*/  BRA `(.L_x_84) ;  /* 0xfffffffc00e87947 */ /* 0x000fea000383ffff */
.L_x_69:
[----:B------:R-:W-:-:S06]  /*4c40*/  UISETP.GE.AND UP1, UPT, UR8, 0x4, UPT ;  /* 0x000000040800788c */ /* 0x000fcc000bf26270 */
[----:B------:R-:W-:-:S13]  /*4c50*/  PLOP3.LUT P0, PT, PT, PT, UP1, 0x80, 0x8 ;  /* 0x000000000008781c */ /* 0x000fda0003f0f018 */
[----:B------:R-:W-:Y:S05]  /*4c60*/  @!P0 EXIT ;  /* 0x000000000000894d */ /* 0x000fea0003800000 */
[----:B------:R-:W-:Y:S01]  /*4c70*/  BAR.SYNC.DEFER_BLOCKING 0x6, 0xa0 ;  /* 0x0182800000007b1d */ /* 0x000fe20000010000 */
[C---:B------:R-:W-:Y:S01]  /*4c80*/  IMAD.SHL.U32 R2, R101.reuse, 0x20, RZ ;  /* 0x0000002065027824 */ /* 0x040fe200078e00ff */
[C---:B------:R-:W-:Y:S01]  /*4c90*/  SHF.L.U32 R46, R101.reuse, 0x10, RZ ;  /* 0x00000010652e7819 */ /* 0x040fe200000006ff */
[C---:B------:R-:W-:Y:S01]  /*4ca0*/  IMAD.SHL.U32 R100, R101.reuse, 0x4, RZ ;  /* 0x0000000465647824 */ /* 0x040fe200078e00ff */
[C---:B------:R-:W-:Y:S01]  /*4cb0*/  LOP3.LUT R102, R101.reuse, 0x60, RZ, 0xc0, !PT ;  /* 0x0000006065667812 */ /* 0x040fe200078ec0ff */
[----:B------:R-:W-:Y:S01]  /*4cc0*/  HFMA2 R97, -RZ, RZ, 0, 5.9604644775390625e-08 ;  /* 0x00000001ff617431 */ /* 0x000fe200000001ff */
[----:B------:R-:W-:Y:S02]  /*4cd0*/  UMOV UR48, 0x400 ;  /* 0x0000040000307882 */ /* 0x000fe40000000000 */
[----:B------:R-:W1:Y:S01]  /*4ce0*/  LDC R91, c[0x0][0x370] ;  /* 0x0000dc00ff5b7b82 */ /* 0x000e620000000800 */
[----:B------:R-:W-:Y:S01]  /*4cf0*/  ULEA UR48, UR37, UR48, 0x18 ;  /* 0x0000003025307291 */ /* 0x000fe2000f8ec0ff */
[----:B------:R-:W-:Y:S01]  /*4d00*/  LOP3.LUT R3, R2, 0xc0, RZ, 0xc0, !PT ;  /* 0x000000c002037812 */ /* 0x000fe200078ec0ff */
[----:B------:R-:W-:Y:S01]  /*4d10*/  HFMA2 R95, -RZ, RZ, 0, 0 ;  /* 0x00000000ff5f7431 */ /* 0x000fe200000001ff */
[----:B------:R-:W-:Y:S01]  /*4d20*/  LOP3.LUT R99, R101, 0x2, RZ, 0xc0, !PT ;  /* 0x0000000265637812 */ /* 0x000fe200078ec0ff */
[----:B------:R-:W-:Y:S01]  /*4d30*/  UIADD3 UR4, UPT, UPT, UR48, 0x200, URZ ;  /* 0x0000020030047890 */ /* 0x000fe2000fffe0ff */
[----:B------:R-:W-:Y:S01]  /*4d40*/  LOP3.LUT R100, R3, 0x18, R100, 0xf8, !PT ;  /* 0x0000001803647812 */ /* 0x000fe200078ef864 */
[----:B------:R-:W-:Y:S01]  /*4d50*/  IMAD.MOV.U32 R45, RZ, RZ, RZ ;  /* 0x000000ffff2d7224 */ /* 0x000fe200078e00ff */
[----:B------:R-:W2:Y:S01]  /*4d60*/  LDC R42, c[0x0][0xb0c] ;  /* 0x0002c300ff2a7b82 */ /* 0x000ea20000000800 */
[----:B------:R-:W-:Y:S01]  /*4d70*/  LOP3.LUT R46, R46, 0x600000, RZ, 0xc0, !PT ;  /* 0x006000002e2e7812 */ /* 0x000fe200078ec0ff */
[----:B------:R-:W-:Y:S01]  /*4d80*/  IMAD.MOV.U32 R105, RZ, RZ, RZ ;  /* 0x000000ffff697224 */ /* 0x000fe200078e00ff */
[----:B------:R-:W-:Y:S01]  /*4d90*/  LOP3.LUT R100, R100, 0xf20, R2, 0xf8, !PT ;  /* 0x00000f2064647812 */ /* 0x000fe200078ef802 */
[----:B------:R-:W-:Y:S01]  /*4da0*/  IMAD.U32 R93, RZ, RZ, UR4 ;  /* 0x00000004ff5d7e24 */ /* 0x000fe2000f8e00ff */
[----:B------:R-:W-:Y:S01]  /*4db0*/  LOP3.LUT R101, R101, 0x4, RZ, 0xc0, !PT ;  /* 0x0000000465657812 */ /* 0x000fe200078ec0ff */
[----:B------:R-:W4:Y:S01]  /*4dc0*/  LDCU.64 UR52, c[0x0][0x348] ;  /* 0x00006900ff3477ac */ /* 0x000f220008000a00 */
[----:B------:R-:W-:Y:S01]  /*4dd0*/  MOV R96, RZ ;  /* 0x000000ff00607202 */ /* 0x000fe20000000f00 */
[----:B------:R-:W1:Y:S01]  /*4de0*/  LDC R89, c[0x0][0xb20] ;  /* 0x0002c800ff597b82 */ /* 0x000e620000000800 */
[----:B------:R-:W3:Y:S01]  /*4df0*/  LDS R0, [UR48+0x160] ;  /* 0x00016030ff007984 */ /* 0x000ee20008000800 */
[----:B------:R-:W-:Y:S01]  /*4e00*/  IMAD R100, R100, 0x2, R93 ;  /* 0x0000000264647824 */ /* 0x000fe200078e025d */
[----:B------:R-:W1:Y:S03]  /*4e10*/  LDCU.64 UR38, c[0x0][0x888] ;  /* 0x00011100ff2677ac */ /* 0x000e660008000a00 */
[--C-:B------:R-:W-:Y:S01]  /*4e20*/  IMAD R99, R99, -0x10, R100.reuse ;  /* 0xfffffff063637824 */ /* 0x100fe200078e0264 */
[----:B------:R-:W1:Y:S01]  /*4e30*/  LDCU.64 UR44, c[0x0][0x890] ;  /* 0x00011200ff2c77ac */ /* 0x000e620008000a00 */
[----:B------:R-:W1:Y:S01]  /*4e40*/  LDC R41, c[0x0][0xb30] ;  /* 0x0002cc00ff297b82 */ /* 0x000e620000000800 */
[----:B------:R-:W-:Y:S01]  /*4e50*/  IMAD R98, R101, -0x10, R100 ;  /* 0xfffffff065627824 */ /* 0x000fe200078e0264 */
[----:B------:R-:W-:Y:S01]  /*4e60*/  UMOV UR49, URZ ;  /* 0x000000ff00317c82 */ /* 0x000fe20008000000 */
[----:B------:R-:W-:-:S05]  /*4e70*/  UMOV UR51, URZ ;  /* 0x000000ff00337c82 */ /* 0x000fca0008000000 */
[----:B------:R-:W1:Y:S08]  /*4e80*/  LDC.64 R84, c[0x0][0xb10] ;  /* 0x0002c400ff547b82 */ /* 0x000e700000000a00 */
[----:B------:R-:W1:Y:S08]  /*4e90*/  LDC.64 R38, c[0x0][0xb18] ;  /* 0x0002c600ff267b82 */ /* 0x000e700000000a00 */
[----:B------:R-:W1:Y:S08]  /*4ea0*/  LDC.64 R36, c[0x0][0xb28] ;  /* 0x0002ca00ff247b82 */ /* 0x000e700000000a00 */
[----:B------:R-:W1:Y:S01]  /*4eb0*/  LDC.64 R82, c[0x0][0x8b0] ;  /* 0x00022c00ff527b82 */ /* 0x000e620000000a00 */
[----:B---3--:R-:W-:-:S07]  /*4ec0*/  IMAD.IADD R46, R0, 0x1, R46 ;  /* 0x00000001002e7824 */ /* 0x008fce00078e022e */
[----:B------:R-:W3:Y:S08]  /*4ed0*/  LDC.64 R80, c[0x0][0x8a8] ;  /* 0x00022a00ff507b82 */ /* 0x000ef00000000a00 */
[----:B--2-4-:R-:W1:Y:S02]  /*4ee0*/  LDC R90, c[0x0][0x374] ;  /* 0x0000dd00ff5a7b82 */ /* 0x014e640000000800 */
.L_x_128:
[----:B------:R-:W-:Y:S02]  /*4ef0*/  LEA R0, R105, UR48, 0x3 ;  /* 0x0000003069007c11 */ /* 0x000fe4000f8e18ff */
[----:B------:R-:W-:Y:S02]  /*4f00*/  SHF.L.U32 R2, R95, 0x1f, RZ ;  /* 0x0000001f5f027819 */ /* 0x000fe400000006ff */
[----:B-1----:R-:W-:Y:S02]  /*4f10*/  LEA R16, R105, UR48, 0x4 ;  /* 0x0000003069107c11 */ /* 0x002fe4000f8e20ff */
[----:B------:R-:W2:Y:S02]  /*4f20*/  SYNCS.PHASECHK.TRANS64.TRYWAIT P0, [R0+URZ+0xb0], R2 ;  /* 0x0000b002000075a7 */ /* 0x000ea400080011ff */
[----:B--23--:R-:W-:Y:S05]  /*4f30*/  @!P0 BRA `(.L_x_85) ;  /* 0x0000004800a48947 */ /* 0x00cfea0003800000 */
.L_x_180:
[----:B------:R-:W4:Y:S01]  /*4f40*/  LDC.64 R10, c[0x0][0xb10] ;  /* 0x0002c400ff0a7b82 */ /* 0x000f220000000a00 */
[----:B------:R-:W3:Y:S01]  /*4f50*/  LDS.128 R16, [R16+0x140] ;  /* 0x0001400010107984 */ /* 0x000ee20000000c00 */
[----:B-1----:R-:W-:Y:S01]  /*4f60*/  ISETP.NE.AND P1, PT, R41, 0x1, PT ;  /* 0x000000012900780c */ /* 0x002fe20003f25270 */
[----:B--2---:R-:W-:Y:S01]  /*4f70*/  VIADD R0, R0, 0xc0 ;  /* 0x000000c000007836 */ /* 0x004fe20000000000 */
[----:B------:R-:W-:Y:S04]  /*4f80*/  ISETP.GE.AND P0, PT, R40, 0x1, PT ;  /* 0x000000012800780c */ /* 0x000fe80003f06270 */
[----:B------:R-:W1:Y:S01]  /*4f90*/  LDC.64 R8, c[0x0][0xb18] ;  /* 0x0002c600ff087b82 */ /* 0x000e620000000a00 */
[----:B------:R-:W-:Y:S01]  /*4fa0*/  PRMT R0, RZ, 0x654, R0 ;  /* 0x00000654ff007816 */ /* 0x000fe20000000000 */
[----:B------:R-:W-:Y:S01]  /*4fb0*/  @!PT LDS RZ, [RZ] ;  /* 0x00000000fffff984 */ /* 0x000fe20000000800 */
[----:B------:R-:W-:Y:S01]  /*4fc0*/  @!PT LDS RZ, [RZ] ;  /* 0x00000000fffff984 */ /* 0x000fe20000000800 */
[----:B------:R-:W-:Y:S01]  /*4fd0*/  @!PT LDS RZ, [RZ] ;  /* 0x00000000fffff984 */ /* 0x000fe20000000800 */
[----:B------:R-:W-:Y:S01]  /*4fe0*/  @!PT LDS RZ, [RZ] ;  /* 0x00000000fffff984 */ /* 0x000fe20000000800 */
[----:B------:R2:W-:Y:S06]  /*4ff0*/  MEMBAR.ALL.CTA ;  /* 0x0000000000007992 */ /* 0x0005ec0000008000 */
[----:B--2---:R-:W2:Y:S01]  /*5000*/  FENCE.VIEW.ASYNC.S ;  /* 0x00000000000073c6 */ /* 0x004ea20000000000 */
[----:B------:R-:W1:Y:S08]  /*5010*/  @!P1 LDC R12, c[0x0][0xb20] ;  /* 0x0002c800ff0c9b82 */ /* 0x000e700000000800 */
[----:B------:R-:W1:Y:S01]  /*5020*/  @!P1 LDC R7, c[0x0][0xb0c] ;  /* 0x0002c300ff079b82 */ /* 0x000e620000000800 */
[----:B--2---:R2:W-:Y:S01]  /*5030*/  SYNCS.ARRIVE.TRANS64.RED.A1T0 RZ, [R0+URZ], RZ ;  /* 0x000000ff00ff79a7 */ /* 0x0045e200081004ff */
[----:B---3--:R-:W-:Y:S04]  /*5040*/  LOP3.LUT P4, RZ, R18, 0x1, RZ, 0xc0, !PT ;  /* 0x0000000112ff7812 */ /* 0x008fe8000788c0ff */
[----:B------:R-:W-:Y:S09]  /*5050*/  P2R R103, PR, RZ, 0x10 ;  /* 0x00000010ff677803 */ /* 0x000ff20000000000 */
[----:B------:R-:W-:Y:S02]  /*5060*/  @P4 MOV R44, R16 ;  /* 0x00000010002c4202 */ /* 0x000fe40000000f00 */
[----:B------:R-:W-:Y:S01]  /*5070*/  @P4 LOP3.LUT R43, R17, 0xffff, RZ, 0xc0, !PT ;  /* 0x0000ffff112b4812 */ /* 0x000fe200078ec0ff */
[----:B--2-4-:R-:W-:Y:S06]  /*5080*/  @!P0 BRA `(.L_x_86) ;  /* 0x0000000000a48947 */ /* 0x014fec0003800000 */
[----:B------:R-:W-:Y:S01]  /*5090*/  IMAD.HI.U32 R0, R90, R39, RZ ;  /* 0x000000275a007227 */ /* 0x000fe200078e00ff */
[----:B------:R-:W-:Y:S02]  /*50a0*/  ISETP.NE.AND P0, PT, R38, 0x1, PT ;  /* 0x000000012600780c */ /* 0x000fe40003f05270 */
[----:B------:R-:W-:Y:S01]  /*50b0*/  ISETP.NE.AND P2, PT, R40, 0x1, PT ;  /* 0x000000012800780c */ /* 0x000fe20003f45270 */
[----:B------:R-:W-:Y:S01]  /*50c0*/  IMAD.HI.U32 R4, R91, R84, RZ ;  /* 0x000000545b047227 */ /* 0x000fe200078e00ff */
[----:B------:R-:W-:Y:S02]  /*50d0*/  SHF.R.U32.HI R0, RZ, R89, R0 ;  /* 0x00000059ff007219 */ /* 0x000fe40000011600 */
[----:B------:R-:W-:Y:S01]  /*50e0*/  ISETP.NE.AND P3, PT, R42, 0x1, PT ;  /* 0x000000012a00780c */ /* 0x000fe20003f65270 */
[----:B------:R-:W-:Y:S01]  /*50f0*/  IMAD.HI.U32 R6, R43, R39, RZ ;  /* 0x000000272b067227 */ /* 0x000fe200078e00ff */
[-C--:B------:R-:W-:Y:S02]  /*5100*/  SHF.R.U32.HI R4, RZ, R85.reuse, R4 ;  /* 0x00000055ff047219 */ /* 0x080fe40000011604 */
[----:B------:R-:W-:Y:S01]  /*5110*/  SEL R0, R90, R0, !P0 ;  /* 0x000000005a007207 */ /* 0x000fe20004000000 */
[----:B------:R-:W-:Y:S01]  /*5120*/  IMAD.HI.U32 R5, R44, R84, RZ ;  /* 0x000000542c057227 */ /* 0x000fe200078e00ff */
[----:B------:R-:W-:Y:S03]  /*5130*/  SEL R4, R91, R4, !P3 ;  /* 0x000000045b047207 */ /* 0x000fe60005800000 */
[-C--:B------:R-:W-:Y:S01]  /*5140*/  IMAD.HI.U32 R3, R0, R36.reuse, RZ ;  /* 0x0000002400037227 */ /* 0x080fe200078e00ff */
[----:B------:R-:W-:Y:S03]  /*5150*/  SHF.R.U32.HI R5, RZ, R85, R5 ;  /* 0x00000055ff057219 */ /* 0x000fe60000011605 */
[----:B------:R-:W-:Y:S01]  /*5160*/  IMAD.HI.U32 R2, R4, R36, RZ ;  /* 0x0000002404027227 */ /* 0x000fe200078e00ff */
[----:B------:R-:W-:Y:S02]  /*5170*/  @P2 SHF.R.U32.HI R0, RZ, R37, R3 ;  /* 0x00000025ff002219 */ /* 0x000fe40000011603 */
[----:B------:R-:W-:Y:S02]  /*5180*/  SHF.R.U32.HI R3, RZ, R89, R6 ;  /* 0x00000059ff037219 */ /* 0x000fe40000011606 */
[----:B------:R-:W-:Y:S01]  /*5190*/  @P2 SHF.R.U32.HI R4, RZ, R37, R2 ;  /* 0x00000025ff042219 */ /* 0x000fe20000011602 */
[----:B------:R-:W-:Y:S01]  /*51a0*/  IMAD R0, R40, R0, RZ ;  /* 0x0000000028007224 */ /* 0x000fe200078e02ff */
[----:B------:R-:W-:Y:S02]  /*51b0*/  SEL R3, R43, R3, !P0 ;  /* 0x000000032b037207 */ /* 0x000fe40004000000 */
[----:B------:R-:W-:Y:S01]  /*51c0*/  SEL R2, R44, R5, !P3 ;  /* 0x000000052c027207 */ /* 0x000fe20005800000 */
[----:B------:R-:W-:Y:S01]  /*51d0*/  IMAD R5, R40, R4, RZ ;  /* 0x0000000428057224 */ /* 0x000fe200078e02ff */
[C---:B------:R-:W-:Y:S01]  /*51e0*/  ISETP.GE.AND P0, PT, R3.reuse, R0, PT ;  /* 0x000000000300720c */ /* 0x040fe20003f06270 */
[C---:B------:R-:W-:Y:S03]  /*51f0*/  IMAD.HI.U32 R0, R3.reuse, R36, RZ ;  /* 0x0000002403007227 */ /* 0x040fe600078e00ff */
[C---:B------:R-:W-:Y:S02]  /*5200*/  ISETP.GE.OR P0, PT, R2.reuse, R5, P0 ;  /* 0x000000050200720c */ /* 0x040fe40000706670 */
[----:B------:R-:W-:Y:S04]  /*5210*/  SHF.R.U32.HI R0, RZ, R37, R0 ;  /* 0x00000025ff007219 */ /* 0x000fe80000011600 */
[C---:B------:R-:W-:Y:S05]  /*5220*/  SEL R6, R3.reuse, R0, !P2 ;  /* 0x0000000003067207 */ /* 0x040fea0005000000 */
        /* <DEDUP_REMOVED lines=14> */
[----:B------:R-:W-:Y:S07]  /*5310*/  IMAD R43, R3, R38, R43 ;  /* 0x00000026032b7224 */ /* 0x000fee00078e022b */
.L_x_86:
[----:B-1----:R-:W-:Y:S01]  /*5320*/  @!P1 ISETP.NE.AND P0, PT, R8, 0x1, PT ;  /* 0x000000010800980c */ /* 0x002fe20003f05270 */
[----:B------:R-:W-:Y:S01]  /*5330*/  @!P1 IMAD.HI.U32 R2, R43, R9, RZ ;  /* 0x000000092b029227 */ /* 0x000fe200078e00ff */
[----:B------:R-:W-:Y:S01]  /*5340*/  R2UR UR42, R15 ;  /* 0x000000000f2a72ca */ /* 0x000fe200000e0000 */
[----:B------:R-:W-:Y:S01]  /*5350*/  BSSY.RECONVERGENT B6, `(.L_x_87) ;  /* 0x0000031000067945 */ /* 0x000fe20003800200 */
[----:B------:R-:W-:Y:S01]  /*5360*/  R2UR UR41, R14 ;  /* 0x000000000e2972ca */ /* 0x000fe200000e0000 */
[C---:B------:R-:W-:Y:S01]  /*5370*/  @!P1 IMAD.HI.U32 R0, R44.reuse, R10, RZ ;  /* 0x0000000a2c009227 */ /* 0x040fe200078e00ff */
[----:B------:R-:W-:Y:S02]  /*5380*/  @!P1 SHF.R.U32.HI R2, RZ, R12, R2 ;  /* 0x0000000cff029219 */ /* 0x000fe40000011602 */
[----:B------:R-:W-:Y:S01]  /*5390*/  @!P1 ISETP.NE.AND P2, PT, R7, 0x1, PT ;  /* 0x000000010700980c */ /* 0x000fe20003f45270 */
[----:B------:R-:W-:Y:S01]  /*53a0*/  VIADD R105, R105, 0x1 ;  /* 0x0000000169697836 */ /* 0x000fe20000000000 */
[----:B------:R-:W-:Y:S02]  /*53b0*/  @!P1 SEL R2, R43, R2, !P0 ;  /* 0x000000022b029207 */ /* 0x000fe40004000000 */
[----:B------:R-:W-:Y:S02]  /*53c0*/  @!P1 SHF.R.U32.HI R0, RZ, R11, R0 ;  /* 0x0000000bff009219 */ /* 0x000fe40000011600 */
[----:B------:R-:W-:Y:S01]  /*53d0*/  LOP3.LUT P0, RZ, R93, 0x1b0, RZ, 0xc0, !PT ;  /* 0x000001b05dff7812 */ /* 0x000fe2000780c0ff */
[----:B------:R-:W-:Y:S01]  /*53e0*/  USHF.L.U32 UR42, UR42, 0x7, URZ ;  /* 0x000000072a2a7899 */ /* 0x000fe200080006ff */
[----:B------:R-:W-:Y:S01]  /*53f0*/  @!P1 SEL R3, R44, R0, !P2 ;  /* 0x000000002c039207 */ /* 0x000fe20005000000 */
[----:B------:R-:W-:Y:S01]  /*5400*/  USHF.L.U32 UR41, UR41, 0x7, URZ ;  /* 0x0000000729297899 */ /* 0x000fe200080006ff */
[----:B------:R-:W-:Y:S03]  /*5410*/  @P4 SHF.R.U32.HI R94, RZ, 0x10, R17 ;  /* 0x00000010ff5e4819 */ /* 0x000fe60000011611 */
[----:B------:R-:W-:Y:S02]  /*5420*/  @!P1 IMAD.IADD R0, R2, 0x1, -R3 ;  /* 0x0000000102009824 */ /* 0x000fe400078e0a03 */
[----:B------:R-:W-:Y:S02]  /*5430*/  @!P1 IMAD.IADD R2, R3, 0x1, -R2 ;  /* 0x0000000103029824 */ /* 0x000fe400078e0a02 */
[----:B------:R-:W-:Y:S02]  /*5440*/  @!P1 IMAD R44, R0, R7, R44 ;  /* 0x00000007002c9224 */ /* 0x000fe400078e022c */
[----:B------:R-:W-:Y:S01]  /*5450*/  @!P1 IMAD R43, R2, R8, R43 ;  /* 0x00000008022b9224 */ /* 0x000fe200078e022b */
[----:B------:R-:W-:Y:S06]  /*5460*/  @!P0 BRA `(.L_x_88) ;  /* 0x00000000007c8947 */ /* 0x000fec0003800000 */
[----:B------:R-:W1:Y:S01]  /*5470*/  LDCU.64 UR8, c[0x4][0x80] ;  /* 0x01001000ff0877ac */ /* 0x000e620008000a00 */
[----:B------:R-:W-:Y:S01]  /*5480*/  MOV R2, 0x0 ;  /* 0x0000000000027802 */ /* 0x000fe20000000f00 */
[----:B------:R-:W-:Y:S02]  /*5490*/  HFMA2 R12, -RZ, RZ, 0, 5.9604644775390625e-08 ;  /* 0x00000001ff0c7431 */ /* 0x000fe400000001ff */
[----:B------:R-:W-:Y:S01]  /*54a0*/  IMAD.MOV.U32 R8, RZ, RZ, 0x70 ;  /* 0x00000070ff087424 */ /* 0x000fe200078e00ff */
[----:B------:R2:W3:Y:S01]  /*54b0*/  LDC.64 R14, c[0x4][R2] ;  /* 0x01000000020e7b82 */ /* 0x0004e20000000a00 */
[----:B------:R-:W4:Y:S01]  /*54c0*/  LDCU.64 UR6, c[0x4][0x88] ;  /* 0x01001100ff0677ac */ /* 0x000f220008000a00 */
[----:B------:R-:W-:Y:S01]  /*54d0*/  IMAD.MOV.U32 R13, RZ, RZ, RZ ;  /* 0x000000ffff0d7224 */ /* 0x000fe200078e00ff */
[----:B------:R-:W2:Y:S01]  /*54e0*/  LDCU.64 UR4, c[0x4][0x8] ;  /* 0x01000100ff0477ac */ /* 0x000ea20008000a00 */
[----:B-1----:R-:W-:Y:S01]  /*54f0*/  MOV R5, UR9 ;  /* 0x0000000900057c02 */ /* 0x002fe20008000f00 */
[----:B------:R-:W-:Y:S01]  /*5500*/  IMAD.U32 R4, RZ, RZ, UR8 ;  /* 0x00000008ff047e24 */ /* 0x000fe2000f8e00ff */
[----:B----4-:R-:W-:Y:S01]  /*5510*/  MOV R7, UR7 ;  /* 0x0000000700077c02 */ /* 0x010fe20008000f00 */
[----:B------:R-:W-:Y:S01]  /*5520*/  IMAD.U32 R6, RZ, RZ, UR6 ;  /* 0x00000006ff067e24 */ /* 0x000fe2000f8e00ff */
[----:B--2---:R-:W-:Y:S01]  /*5530*/  MOV R11, UR5 ;  /* 0x00000005000b7c02 */ /* 0x004fe20008000f00 */
[----:B------:R-:W-:Y:S02]  /*5540*/  IMAD.U32 R10, RZ, RZ, UR4 ;  /* 0x00000004ff0a7e24 */ /* 0x000fe4000f8e00ff */
[----:B------:R-:W-:Y:S07]  /*5550*/  LEPC R20, `(.L_x_89) ;  /* 0x000000001014794e */ /* 0x000fee0000000000 */
[----:B---3-5:R-:W-:Y:S05]  /*5560*/  CALL.ABS.NOINC R14 ;  /* 0x000000000e007343 */ /* 0x028fea0003c00000 */
.L_x_89:
[----:B------:R-:W1:Y:S01]  /*5570*/  LDCU.64 UR8, c[0x4][0x80] ;  /* 0x01001000ff0877ac */ /* 0x000e620008000a00 */
[----:B------:R-:W2:Y:S01]  /*5580*/  LDC.64 R2, c[0x4][R2] ;  /* 0x0100000002027b82 */ /* 0x000ea20000000a00 */
[----:B------:R-:W-:Y:S02]  /*5590*/  HFMA2 R12, -RZ, RZ, 0, 5.9604644775390625e-08 ;  /* 0x00000001ff0c7431 */ /* 0x000fe400000001ff */
[----:B------:R-:W-:Y:S02]  /*55a0*/  IMAD.MOV.U32 R8, RZ, RZ, 0x70 ;  /* 0x00000070ff087424 */ /* 0x000fe400078e00ff */
[----:B------:R-:W-:Y:S01]  /*55b0*/  IMAD.MOV.U32 R13, RZ, RZ, RZ ;  /* 0x000000ffff0d7224 */ /* 0x000fe200078e00ff */
[----:B------:R-:W3:Y:S01]  /*55c0*/  LDCU.64 UR6, c[0x4][0x88] ;  /* 0x01001100ff0677ac */ /* 0x000ee20008000a00 */
[----:B------:R-:W4:Y:S01]  /*55d0*/  LDCU.64 UR4, c[0x4][0x8] ;  /* 0x01000100ff0477ac */ /* 0x000f220008000a00 */
[----:B-1----:R-:W-:Y:S02]  /*55e0*/  MOV R4, UR8 ;  /* 0x0000000800047c02 */ /* 0x002fe40008000f00 */
[----:B------:R-:W-:Y:S02]  /*55f0*/  MOV R5, UR9 ;  /* 0x0000000900057c02 */ /* 0x000fe40008000f00 */
[----:B---3--:R-:W-:Y:S01]  /*5600*/  MOV R7, UR7 ;  /* 0x0000000700077c02 */ /* 0x008fe20008000f00 */
[----:B------:R-:W-:Y:S01]  /*5610*/  IMAD.U32 R6, RZ, RZ, UR6 ;  /* 0x00000006ff067e24 */ /* 0x000fe2000f8e00ff */
[----:B----4-:R-:W-:Y:S01]  /*5620*/  MOV R11, UR5 ;  /* 0x00000005000b7c02 */ /* 0x010fe20008000f00 */
[----:B------:R-:W-:Y:S02]  /*5630*/  IMAD.U32 R10, RZ, RZ, UR4 ;  /* 0x00000004ff0a7e24 */ /* 0x000fe4000f8e00ff */
[----:B------:R-:W-:Y:S07]  /*5640*/  LEPC R20, `(.L_x_88) ;  /* 0x000000001014794e */ /* 0x000fee0000000000 */
[----:B--2---:R-:W-:Y:S05]  /*5650*/  CALL.ABS.NOINC R2 ;  /* 0x0000000002007343 */ /* 0x004fea0003c00000 */
.L_x_88:
[----:B------:R-:W-:Y:S05]  /*5660*/  BSYNC.RECONVERGENT B6 ;  /* 0x0000000000067941 */ /* 0x000fea0003800200 */
.L_x_87:
[----:B------:R-:W-:Y:S01]  /*5670*/  ISETP.NE.U32.AND P4, PT, R82, RZ, PT ;  /* 0x000000ff5200720c */ /* 0x000fe20003f85070 */
[----:B------:R-:W-:Y:S01]  /*5680*/  UISETP.NE.AND UP2, UPT, UR50, URZ, UPT ;  /* 0x000000ff3200728c */ /* 0x000fe2000bf45270 */
[----:B------:R-:W-:Y:S01]  /*5690*/  ISETP.NE.U32.AND P2, PT, RZ, UR38, PT ;  /* 0x00000026ff007c0c */ /* 0x000fe2000bf45070 */
[----:B------:R-:W-:Y:S01]  /*56a0*/  UISETP.NE.U32.AND UP1, UPT, UR44, URZ, UPT ;  /* 0x000000ff2c00728c */ /* 0x000fe2000bf25070 */
[----:B------:R-:W-:Y:S01]  /*56b0*/  ISETP.NE.AND.EX P4, PT, R83, RZ, PT, P4 ;  /* 0x000000ff5300720c */ /* 0x000fe20003f85340 */
[----:B------:R-:W-:Y:S01]  /*56c0*/  UPLOP3.LUT UP0, UPT, UPT, UPT, UPT, 0x40, 0x4 ;  /* 0x000000000004789c */ /* 0x000fe20003f0e870 */
[----:B------:R-:W-:Y:S01]  /*56d0*/  ISETP.NE.AND.EX P2, PT, RZ, UR39, PT, P2 ;  /* 0x00000027ff007c0c */ /* 0x000fe2000bf45320 */
[----:B------:R-:W-:Y:S01]  /*56e0*/  UISETP.NE.AND.EX UP1, UPT, UR45, URZ, UPT, UP1 ;  /* 0x000000ff2d00728c */ /* 0x000fe2000bf25310 */
[----:B------:R-:W-:Y:S04]  /*56f0*/  PLOP3.LUT P1, PT, PT, PT, UP2, 0x80, 0x8 ;  /* 0x000000000008781c */ /* 0x000fe80003f2f028 */
[----:B------:R-:W-:Y:S06]  /*5700*/  @UP2 UPLOP3.LUT UP0, UPT, UPT, UPT, UP1, 0x80, 0x8 ;  /* 0x000000000008289c */ /* 0x000fec0003f0f010 */
[----:B------:R-:W-:Y:S01]  /*5710*/  PLOP3.LUT P0, PT, PT, PT, UP0, 0x80, 0x8 ;  /* 0x000000000008781c */ /* 0x000fe20003f0f008 */
[----:B------:R-:W-:Y:S01]  /*5720*/  @!UPT UIADD3 URZ, UPT, UPT, URZ, URZ, URZ ;  /* 0x000000fffffff290 */ /* 0x000fe2000fffe0ff */
[----:B------:R-:W-:Y:S11]  /*5730*/  BRA.U !UP1, `(.L_x_90) ;  /* 0x0000000109387547 */ /* 0x000ff6000b800000 */
[----:B------:R-:W-:Y:S01]  /*5740*/  UISETP.NE.U32.AND UP0, UPT, UR38, URZ, UPT ;  /* 0x000000ff2600728c */ /* 0x000fe2000bf05070 */
[----:B------:R-:W-:Y:S02]  /*5750*/  HFMA2 R0, -RZ, RZ, 0, 5.9604644775390625e-08 ;  /* 0x00000001ff007431 */ /* 0x000fe400000001ff */
[----:B------:R-:W-:Y:S01]  /*5760*/  IMAD.MOV.U32 R88, RZ, RZ, 0x1 ;  /* 0x00000001ff587424 */ /* 0x000fe200078e00ff */
[----:B------:R-:W-:Y:S06]  /*5770*/  UISETP.NE.AND.EX UP0, UPT, UR39, URZ, UPT, UP0 ;  /* 0x000000ff2700728c */ /* 0x000fec000bf05300 */
[----:B------:R-:W-:Y:S05]  /*5780*/  PLOP3.LUT P3, PT, PT, PT, UP0, 0x80, 0x8 ;  /* 0x000000000008781c */ /* 0x000fea0003f6f008 */
[----:B------:R-:W1:Y:S01]  /*5790*/  @UP0 LDCU.64 UR6, c[0x0][0x888] ;  /* 0x00011100ff0607ac */ /* 0x000e620008000a00 */
[----:B------:R-:W-:Y:S07]  /*57a0*/  @UP0 UIMAD UR4, UR36, UR44, URZ ;  /* 0x0000002c240402a4 */ /* 0x000fee000f8e02ff */
[----:B------:R-:W-:Y:S01]  /*57b0*/  @!P3 PRMT R88, R0, 0x7610, R88 ;  /* 0x000076100058b816 */ /* 0x000fe20000000058 */
[----:B-1----:R-:W-:Y:S03]  /*57c0*/  @UP0 UIMAD.WIDE UR6, UR4, 0x4, UR6 ;  /* 0x00000004040608a5 */ /* 0x002fe6000f8e0206 */
[----:B------:R-:W1:Y:S03]  /*57d0*/  @!UP0 LDCU UR4, c[0x0][0x880] ;  /* 0x00011000ff0487ac */ /* 0x000e660008000800 */
[----:B------:R-:W-:Y:S01]  /*57e0*/  IMAD.U32 R2, RZ, RZ, UR6 ;  /* 0x00000006ff027e24 */ /* 0x000fe2000f8e00ff */
[----:B------:R-:W-:Y:S05]  /*57f0*/  MOV R3, UR7 ;  /* 0x0000000700037c02 */ /* 0x000fea0008000f00 */
[----:B-----5:R2:W5:Y:S02]  /*5800*/  @P3 LDG.E R49, desc[UR46][R2.64] ;  /* 0x0000002e02313981 */ /* 0x020564000c1e1900 */
[----:B-12---:R-:W-:Y:S02]  /*5810*/  @!P3 IMAD.U32 R49, RZ, RZ, UR4 ;  /* 0x00000004ff31be24 */ /* 0x006fe4000f8e00ff */
.L_x_90:
[----:B------:R-:W-:Y:S05]  /*5820*/  @!P4 BRA `(.L_x_91) ;  /* 0x000000000020c947 */ /* 0x000fea0003800000 */
[----:B------:R-:W-:Y:S04]  /*5830*/  ISETP.NE.U32.AND P3, PT, R80, RZ, PT ;  /* 0x000000ff5000720c */ /* 0x000fe80003f65070 */
[----:B------:R-:W-:Y:S11]  /*5840*/  ISETP.NE.AND.EX P3, PT, R81, RZ, PT, P3 ;  /* 0x000000ff5100720c */ /* 0x000ff60003f65330 */
[----:B------:R-:W-:Y:S02]  /*5850*/  @!UPT UIADD3 URZ, UPT, UPT, URZ, URZ, URZ ;  /* 0x000000fffffff290 */ /* 0x000fe4000fffe0ff */
[----:B------:R-:W1:Y:S01]  /*5860*/  @P3 LDC.64 R2, c[0x0][0x8a8] ;  /* 0x00022a00ff023b82 */ /* 0x000e620000000a00 */
[----:B------:R-:W-:Y:S04]  /*5870*/  @P3 IMAD R0, R82, UR36, RZ ;  /* 0x0000002452003c24 */ /* 0x000fe8000f8e02ff */
[----:B-1----:R-:W-:Y:S05]  /*5880*/  @P3 IMAD.WIDE R2, R0, 0x4, R2 ;  /* 0x0000000400023825 */ /* 0x002fea00078e0202 */
[----:B-----5:R1:W5:Y:S02]  /*5890*/  @P3 LDG.E R47, desc[UR46][R2.64] ;  /* 0x0000002e022f3981 */ /* 0x020364000c1e1900 */
[----:B-1----:R-:W2:Y:S02]  /*58a0*/  @!P3 LDC R47, c[0x0][0x8a0] ;  /* 0x00022800ff2fbb82 */ /* 0x002ea40000000800 */
.L_x_91:
[----:B-----5:R-:W-:Y:S01]  /*58b0*/  FSETP.NEU.AND P3, PT, R49, RZ, PT ;  /* 0x000000ff3100720b */ /* 0x020fe20003f6d000 */
[----:B------:R-:W-:Y:S01]  /*58c0*/  BSSY B1, `(.L_x_92) ;  /* 0x0000039000017945 */ /* 0x000fe20003800000 */
[----:B------:R-:W-:Y:S01]  /*58d0*/  SEL R3, RZ, 0xffffffff, P2 ;  /* 0xffffffffff037807 */ /* 0x000fe20001000000 */
[----:B------:R-:W-:Y:S01]  /*58e0*/  IMAD.MOV.U32 R66, RZ, RZ, 0x1 ;  /* 0x00000001ff427424 */ /* 0x000fe200078e00ff */
[----:B------:R-:W-:Y:S01]  /*58f0*/  @P1 LOP3.LUT P2, RZ, R88, 0xff, RZ, 0xc0, !PT ;  /* 0x000000ff58ff1812 */ /* 0x000fe2000784c0ff */
[----:B------:R-:W-:Y:S01]  /*5900*/  IMAD R48, R45, 0x80, R46 ;  /* 0x000000802d307824 */ /* 0x000fe200078e022e */
[----:B------:R-:W-:Y:S01]  /*5910*/  @P1 SEL R0, RZ, 0xffffffff, P3 ;  /* 0xffffffffff001807 */ /* 0x000fe20001800000 */
[----:B------:R-:W-:Y:S01]  /*5920*/  IMAD R106, R101, -0x10, R99 ;  /* 0xfffffff0656a7824 */ /* 0x000fe200078e0263 */
[----:B------:R-:W-:Y:S01]  /*5930*/  LOP3.LUT R97, R97, 0x1, RZ, 0x3c, !PT ;  /* 0x0000000161617812 */ /* 0x000fe200078e3cff */
[----:B------:R-:W-:Y:S01]  /*5940*/  IMAD.MOV.U32 R65, RZ, RZ, RZ ;  /* 0x000000ffff417224 */ /* 0x000fe200078e00ff */
[----:B------:R-:W-:Y:S02]  /*5950*/  @P0 SEL R0, R3, R0, !P2 ;  /* 0x0000000003000207 */ /* 0x000fe40005000000 */
[----:B------:R-:W-:Y:S02]  /*5960*/  CS2R R78, SRZ ;  /* 0x00000000004e7805 */ /* 0x000fe4000001ff00 */
[----:B------:R-:W-:Y:S02]  /*5970*/  LEA R64, R45, UR48, 0x3 ;  /* 0x000000302d407c11 */ /* 0x000fe4000f8e18ff */
[----:B------:R-:W-:Y:S02]  /*5980*/  CS2R R76, SRZ ;  /* 0x00000000004c7805 */ /* 0x000fe4000001ff00 */
[----:B------:R-:W-:Y:S02]  /*5990*/  @P1 LOP3.LUT R0, R0, 0x1, RZ, 0xc0, !PT ;  /* 0x0000000100001812 */ /* 0x000fe400078ec0ff */
[----:B------:R-:W-:Y:S02]  /*59a0*/  CS2R R70, SRZ ;  /* 0x0000000000467805 */ /* 0x000fe4000001ff00 */
[----:B------:R-:W-:Y:S02]  /*59b0*/  PLOP3.LUT P2, PT, PT, PT, UP1, 0x80, 0x8 ;  /* 0x000000000008781c */ /* 0x000fe40003f4f018 */
[----:B------:R-:W-:Y:S02]  /*59c0*/  CS2R R68, SRZ ;  /* 0x0000000000447805 */ /* 0x000fe4000001ff00 */
[----:B------:R-:W-:Y:S02]  /*59d0*/  ISETP.NE.U32.OR P5, PT, R0, 0x1, !P1 ;  /* 0x000000010000780c */ /* 0x000fe40004fa5470 */
[----:B------:R-:W-:Y:S02]  /*59e0*/  CS2R R62, SRZ ;  /* 0x00000000003e7805 */ /* 0x000fe4000001ff00 */
[----:B------:R-:W-:Y:S02]  /*59f0*/  LOP3.LUT P4, R104, R88, 0xff, RZ, 0xc0, !PT ;  /* 0x000000ff58687812 */ /* 0x000fe4000788c0ff */
[----:B------:R-:W-:Y:S02]  /*5a00*/  CS2R R60, SRZ ;  /* 0x00000000003c7805 */ /* 0x000fe4000001ff00 */
[----:B------:R-:W-:Y:S02]  /*5a10*/  SEL R2, RZ, 0xffffffff, P3 ;  /* 0xffffffffff027807 */ /* 0x000fe40001800000 */
[----:B------:R-:W-:Y:S02]  /*5a20*/  CS2R R58, SRZ ;  /* 0x00000000003a7805 */ /* 0x000fe4000001ff00 */
[----:B------:R-:W-:Y:S02]  /*5a30*/  P2R R107, PR, RZ, 0x20 ;  /* 0x00000020ff6b7803 */ /* 0x000fe40000000000 */
[----:B------:R-:W-:Y:S02]  /*5a40*/  CS2R R56, SRZ ;  /* 0x0000000000387805 */ /* 0x000fe4000001ff00 */
[----:B------:R-:W-:Y:S02]  /*5a50*/  @P2 SEL R2, R3, R2, !P4 ;  /* 0x0000000203022207 */ /* 0x000fe40006000000 */
[----:B------:R-:W-:Y:S02]  /*5a60*/  @P5 SHF.L.U32 R0, R97, 0x1f, RZ ;  /* 0x0000001f61005819 */ /* 0x000fe400000006ff */
[----:B------:R-:W-:Y:S02]  /*5a70*/  LOP3.LUT R2, R2, 0x1, RZ, 0xc0, !PT ;  /* 0x0000000102027812 */ /* 0x000fe400078ec0ff */
[----:B------:R1:W3:Y:S02]  /*5a80*/  @P5 SYNCS.PHASECHK.TRANS64.TRYWAIT P1, [UR48+0x60], R0 ;  /* 0x00006000ff0055a7 */ /* 0x0002e40008021130 */
[----:B------:R-:W-:Y:S04]  /*5a90*/  ISETP.NE.U32.AND P2, PT, R2, 0x1, PT ;  /* 0x000000010200780c */ /* 0x000fe80003f45070 */
[----:B------:R-:W-:Y:S02]  /*5aa0*/  P2R R67, PR, RZ, 0x4 ;  /* 0x00000004ff437803 */ /* 0x000fe40000000000 */
[----:B-1----:R-:W-:Y:S04]  /*5ab0*/  SHF.L.U32 R0, R96, 0x1f, RZ ;  /* 0x0000001f60007819 */ /* 0x002fe800000006ff */
[----:B------:R1:W4:Y:S01]  /*5ac0*/  SYNCS.PHASECHK.TRANS64.TRYWAIT P0, [R64+URZ+0xd0], R0 ;  /* 0x0000d000400075a7 */ /* 0x00032200080011ff */
[----:B---3--:R-:W-:Y:S01]  /*5ad0*/  @P5 SEL R66, RZ, 0x1, !P1 ;  /* 0x00000001ff425807 */ /* 0x008fe20004800000 */
[----:B-1----:R-:W-:Y:S06]  /*5ae0*/  @!P5 BRA `(.L_x_93) ;  /* 0x000000000058d947 */ /* 0x002fec0003800000 */
[----:B------:R-:W-:Y:S01]  /*5af0*/  IMAD.MOV.U32 R79, RZ, RZ, RZ ;  /* 0x000000ffff4f7224 */ /* 0x000fe200078e00ff */
[----:B------:R-:W-:Y:S01]  /*5b00*/  ISETP.NE.AND P1, PT, R66, RZ, PT ;  /* 0x000000ff4200720c */ /* 0x000fe20003f25270 */
[----:B------:R-:W-:Y:S01]  /*5b10*/  BSSY B0, `(.L_x_94) ;  /* 0x000000c000007945 */ /* 0x000fe20003800000 */
[----:B------:R-:W-:Y:S02]  /*5b20*/  CS2R R58, SRZ ;  /* 0x00000000003a7805 */ /* 0x000fe4000001ff00 */
[----:B------:R-:W-:Y:S02]  /*5b30*/  CS2R R56, SRZ ;  /* 0x0000000000387805 */ /* 0x000fe4000001ff00 */
[----:B------:R-:W-:Y:S02]  /*5b40*/  CS2R R62, SRZ ;  /* 0x00000000003e7805 */ /* 0x000fe4000001ff00 */
[----:B------:R-:W-:Y:S02]  /*5b50*/  CS2R R60, SRZ ;  /* 0x00000000003c7805 */ /* 0x000fe4000001ff00 */
[----:B------:R-:W-:Y:S02]  /*5b60*/  CS2R R70, SRZ ;  /* 0x0000000000467805 */ /* 0x000fe4000001ff00 */
[----:B------:R-:W-:Y:S02]  /*5b70*/  CS2R R68, SRZ ;  /* 0x0000000000447805 */ /* 0x000fe4000001ff00 */
[----:B------:R-:W-:Y:S01]  /*5b80*/  CS2R R76, SRZ ;  /* 0x00000000004c7805 */ /* 0x000fe2000001ff00 */
[----:B------:R-:W-:Y:S06]  /*5b90*/  @P1 BRA `(.L_x_95) ;  /* 0x00000000000c1947 */ /* 0x000fec0003800000 */
[----:B------:R-:W-:Y:S04]  /*5ba0*/  SHF.L.U32 R3, R97, 0x1f, RZ ;  /* 0x0000001f61037819 */ /* 0x000fe800000006ff */
[----:B------:R-:W1:Y:S02]  /*5bb0*/  SYNCS.PHASECHK.TRANS64.TRYWAIT P1, [UR48+0x60], R3 ;  /* 0x00006003ff0075a7 */ /* 0x000e640008021130 */
[----:B-1----:R-:W-:Y:S05]  /*5bc0*/  @!P1 BRA `(.L_x_96) ;  /* 0x0000003c00949947 */ /* 0x002fea0003800000 */
.L_x_95:
[----:B------:R-:W-:Y:S05]  /*5bd0*/  BSYNC B0 ;  /* 0x0000000000007941 */ /* 0x000fea0003800000 */
.L_x_94:
[----:B------:R-:W-:Y:S01]  /*5be0*/  ISETP.NE.AND P1, PT, R67, RZ, PT ;  /* 0x000000ff4300720c */ /* 0x000fe20003f25270 */
[----:B------:R-:W-:Y:S11]  /*5bf0*/  HFMA2 R65, -RZ, RZ, 0, 5.9604644775390625e-08 ;  /* 0x00000001ff417431 */ /* 0x000ff600000001ff */
[----:B------:R-:W-:Y:S01]  /*5c00*/  @!UPT UIADD3 URZ, UPT, UPT, URZ, URZ, URZ ;  /* 0x000000fffffff290 */ /* 0x000fe2000fffe0ff */
[----:B------:R3:W1:Y:S04]  /*5c10*/  @P1 LDS.128 R56, [R100] ;  /* 0x0000000064381984 */ /* 0x0006680000000c00 */
[----:B------:R3:W1:Y:S04]  /*5c20*/  @P1 LDS.128 R60, [R99+0x10] ;  /* 0x00001000633c1984 */ /* 0x0006680000000c00 */
[----:B------:R3:W1:Y:S04]  /*5c30*/  @P1 LDS.128 R68, [R98+0x20] ;  /* 0x0000200062441984 */ /* 0x0006680000000c00 */
[----:B------:R3:W1:Y:S02]  /*5c40*/  @P1 LDS.128 R76, [R106+0x30] ;  /* 0x000030006a4c1984 */ /* 0x0006640000000c00 */
.L_x_93:
[----:B------:R-:W-:Y:S05]  /*5c50*/  BSYNC B1 ;  /* 0x0000000000017941 */ /* 0x000fea0003800000 */
.L_x_92:
[----:B-1----:R-:W-:Y:S04]  /*5c60*/  SHF.R.U32.HI R2, RZ, 0x15, R48 ;  /* 0x00000015ff027819 */ /* 0x002fe80000011630 */
[----:B------:R-:W-:Y:S01]  /*5c70*/  LOP3.LUT P1, RZ, R2, 0x3, R92, 0x48, !PT ;  /* 0x0000000302ff7812 */ /* 0x000fe2000782485c */
[----:B------:R-:W-:Y:S01]  /*5c80*/  @!UPT UIADD3 URZ, UPT, UPT, URZ, URZ, URZ ;  /* 0x000000fffffff290 */ /* 0x000fe2000fffe0ff */
[----:B----4-:R-:W-:Y:S11]  /*5c90*/  @P0 BRA `(.L_x_97) ;  /* 0x0000000000080947 */ /* 0x010ff60003800000 */
[----:B------:R-:W1:Y:S02]  /*5ca0*/  SYNCS.PHASECHK.TRANS64.TRYWAIT P0, [R64+URZ+0xd0], R0 ;  /* 0x0000d000400075a7 */ /* 0x000e6400080011ff */
[----:B-1----:R-:W-:Y:S05]  /*5cb0*/  @!P0 BRA `(.L_x_98) ;  /* 0x0000003c00708947 */ /* 0x002fea0003800000 */
.L_x_97:
[----:B------:R-:W-:Y:S05]  /*5cc0*/  @!P1 BRA `(.L_x_99) ;  /* 0x0000000000409947 */ /* 0x000fea0003800000 */
[----:B------:R-:W4:Y:S01]  /*5cd0*/  LDCU.64 UR8, c[0x4][0x70] ;  /* 0x01000e00ff0877ac */ /* 0x000f220008000a00 */
[----:B------:R-:W-:Y:S01]  /*5ce0*/  MOV R3, 0x0 ;  /* 0x0000000000037802 */ /* 0x000fe20000000f00 */
[----:B------:R-:W-:Y:S02]  /*5cf0*/  HFMA2 R12, -RZ, RZ, 0, 5.9604644775390625e-08 ;  /* 0x00000001ff0c7431 */ /* 0x000fe400000001ff */
[----:B------:R-:W-:Y:S02]  /*5d00*/  IMAD.MOV.U32 R8, RZ, RZ, 0x192 ;  /* 0x00000192ff087424 */ /* 0x000fe400078e00ff */
[----:B------:R-:W-:Y:S01]  /*5d10*/  IMAD.MOV.U32 R13, RZ, RZ, RZ ;  /* 0x000000ffff0d7224 */ /* 0x000fe200078e00ff */
[----:B------:R-:W5:Y:S01]  /*5d20*/  LDCU.64 UR6, c[0x4][0x78] ;  /* 0x01000f00ff0677ac */ /* 0x000f620008000a00 */
[----:B------:R-:W1:Y:S01]  /*5d30*/  LDC.64 R2, c[0x4][R3] ;  /* 0x0100000003027b82 */ /* 0x000e620000000a00 */
[----:B------:R-:W2:Y:S01]  /*5d40*/  LDCU.64 UR4, c[0x4][0x10] ;  /* 0x01000200ff0477ac */ /* 0x000ea20008000a00 */
[----:B----4-:R-:W-:Y:S01]  /*5d50*/  MOV R5, UR9 ;  /* 0x0000000900057c02 */ /* 0x010fe20008000f00 */
[----:B------:R-:W-:Y:S01]  /*5d60*/  IMAD.U32 R4, RZ, RZ, UR8 ;  /* 0x00000008ff047e24 */ /* 0x000fe2000f8e00ff */
[----:B-----5:R-:W-:Y:S01]  /*5d70*/  MOV R7, UR7 ;  /* 0x0000000700077c02 */ /* 0x020fe20008000f00 */
[----:B------:R-:W-:Y:S01]  /*5d80*/  IMAD.U32 R6, RZ, RZ, UR6 ;  /* 0x00000006ff067e24 */ /* 0x000fe2000f8e00ff */
[----:B--2---:R-:W-:Y:S01]  /*5d90*/  MOV R11, UR5 ;  /* 0x00000005000b7c02 */ /* 0x004fe20008000f00 */
[----:B------:R-:W-:Y:S02]  /*5da0*/  IMAD.U32 R10, RZ, RZ, UR4 ;  /* 0x00000004ff0a7e24 */ /* 0x000fe4000f8e00ff */
[----:B------:R-:W-:Y:S07]  /*5db0*/  LEPC R20, `(.L_x_99) ;  /* 0x000000001014794e */ /* 0x000fee0000000000 */
[----:B-1-3--:R-:W-:Y:S05]  /*5dc0*/  CALL.ABS.NOINC R2 ;  /* 0x0000000002007343 */ /* 0x00afea0003c00000 */
.L_x_99:
[----:B------:R-:W-:Y:S05]  /*5dd0*/  WARPSYNC.ALL ;  /* 0x0000000000007948 */ /* 0x000fea0003800000 */
[----:B------:R-:W-:Y:S01]  /*5de0*/  R2UR UR4, R48 ;  /* 0x00000000300472ca */ /* 0x000fe200000e0000 */
[--C-:B------:R-:W-:Y:S01]  /*5df0*/  HADD2.F32 R50, -RZ, R56.reuse.H0_H0 ;  /* 0x20000038ff327230 */ /* 0x100fe20000004100 */
[----:B------:R-:W-:Y:S01]  /*5e00*/  ISETP.NE.AND P0, PT, R102, RZ, PT ;  /* 0x000000ff6600720c */ /* 0x000fe20003f05270 */
[----:B------:R-:W-:Y:S01]  /*5e10*/  HADD2.F32 R51, -RZ, R56.H1_H1 ;  /* 0x30000038ff337230 */ /* 0x000fe20000004100 */
[----:B------:R-:W-:Y:S01]  /*5e20*/  BSSY.RECONVERGENT B0, `(.L_x_100) ;  /* 0x0000086000007945 */ /* 0x000fe20003800200 */
[--C-:B------:R-:W-:Y:S08]  /*5e30*/  HADD2.F32 R52, -RZ, R57.reuse.H0_H0 ;  /* 0x20000039ff347230 */ /* 0x100ff00000004100 */
[----:B------:R-:W1:Y:S02]  /*5e40*/  LDTM.x32 R4, tmem[UR4] ;  /* 0x00000004000479ee */ /* 0x000e6400082c0000 */
[C---:B-12---:R-:W-:Y:S01]  /*5e50*/  FMUL R0, R47.reuse, R4 ;  /* 0x000000042f007220 */ /* 0x046fe20000400000 */
[C---:B------:R-:W-:Y:S01]  /*5e60*/  FMUL R2, R47.reuse, R5 ;  /* 0x000000052f027220 */ /* 0x040fe20000400000 */
[C---:B------:R-:W-:Y:S01]  /*5e70*/  FMUL R4, R47.reuse, R8 ;  /* 0x000000082f047220 */ /* 0x040fe20000400000 */
[----:B------:R-:W-:Y:S01]  /*5e80*/  FMUL R3, R47, R6 ;  /* 0x000000062f037220 */ /* 0x000fe20000400000 */
[C---:B------:R-:W-:Y:S01]  /*5e90*/  FFMA R0, R49.reuse, R50, R0 ;  /* 0x0000003231007223 */ /* 0x040fe20000000000 */
[----:B------:R-:W-:Y:S01]  /*5ea0*/  FFMA R2, R49, R51, R2 ;  /* 0x0000003331027223 */ /* 0x000fe20000000002 */
[C---:B------:R-:W-:Y:S01]  /*5eb0*/  FMUL R5, R47.reuse, R9 ;  /* 0x000000092f057220 */ /* 0x040fe20000400000 */
        /* <DEDUP_REMOVED lines=16> */
[----:B------:R-:W-:Y:S02]  /*5fc0*/  HADD2.F32 R32, -RZ, R57.H1_H1 ;  /* 0x30000039ff207230 */ /* 0x000fe40000004100 */
[C---:B------:R-:W-:Y:S01]  /*5fd0*/  FMUL R26, R47.reuse, R30 ;  /* 0x0000001e2f1a7220 */ /* 0x040fe20000400000 */
[----:B------:R-:W-:Y:S01]  /*5fe0*/  FMUL R29, R47, R33 ;  /* 0x000000212f1d7220 */ /* 0x000fe20000400000 */
[--C-:B------:R-:W-:Y:S02]  /*5ff0*/  HADD2.F32 R33, -RZ, R58.reuse.H0_H0 ;  /* 0x2000003aff217230 */ /* 0x100fe40000004100 */
[----:B------:R-:W-:Y:S01]  /*6000*/  FFMA R3, R49, R52, R3 ;  /* 0x0000003431037223 */ /* 0x000fe20000000003 */
[C---:B------:R-:W-:Y:S01]  /*6010*/  FMUL R7, R47.reuse, R7 ;  /* 0x000000072f077220 */ /* 0x040fe20000400000 */
[----:B------:R-:W-:Y:S01]  /*6020*/  FMUL R30, R47, R34 ;  /* 0x000000222f1e7220 */ /* 0x000fe20000400000 */
[----:B------:R-:W-:Y:S01]  /*6030*/  HADD2.F32 R34, -RZ, R58.H1_H1 ;  /* 0x3000003aff227230 */ /* 0x000fe20000004100 */
[----:B------:R-:W-:Y:S01]  /*6040*/  F2FP.F16.F32.PACK_AB R52, R2, R0 ;  /* 0x000000000234723e */ /* 0x000fe200000000ff */
[--C-:B------:R-:W-:Y:S02]  /*6050*/  HADD2.F32 R0, -RZ, R59.reuse.H0_H0 ;  /* 0x2000003bff007230 */ /* 0x100fe40000004100 */
[C---:B------:R-:W-:Y:S01]  /*6060*/  FFMA R7, R49.reuse, R32, R7 ;  /* 0x0000002031077223 */ /* 0x040fe20000000007 */
[----:B------:R-:W-:Y:S02]  /*6070*/  HADD2.F32 R2, -RZ, R59.H1_H1 ;  /* 0x3000003bff027230 */ /* 0x000fe40000004100 */
[C---:B------:R-:W-:Y:S01]  /*6080*/  FFMA R4, R49.reuse, R33, R4 ;  /* 0x0000002131047223 */ /* 0x040fe20000000004 */
[C---:B------:R-:W-:Y:S01]  /*6090*/  FFMA R5, R49.reuse, R34, R5 ;  /* 0x0000002231057223 */ /* 0x040fe20000000005 */
[----:B------:R-:W-:Y:S01]  /*60a0*/  FFMA R6, R49, R0, R6 ;  /* 0x0000000031067223 */ /* 0x000fe20000000006 */
[--C-:B------:R-:W-:Y:S02]  /*60b0*/  HADD2.F32 R0, -RZ, R60.reuse.H0_H0 ;  /* 0x2000003cff007230 */ /* 0x100fe40000004100 */
[----:B------:R-:W-:Y:S01]  /*60c0*/  FMUL R11, R47, R11 ;  /* 0x0000000b2f0b7220 */ /* 0x000fe20000400000 */
[----:B------:R-:W-:Y:S01]  /*60d0*/  F2FP.F16.F32.PACK_AB R53, R7, R3 ;  /* 0x000000030735723e */ /* 0x000fe200000000ff */
[--C-:B------:R-:W-:Y:S02]  /*60e0*/  HADD2.F32 R3, -RZ, R61.reuse.H0_H0 ;  /* 0x2000003dff037230 */ /* 0x100fe40000004100 */
[----:B------:R-:W-:Y:S01]  /*60f0*/  FMUL R15, R47, R15 ;  /* 0x0000000f2f0f7220 */ /* 0x000fe20000400000 */
[C---:B------:R-:W-:Y:S01]  /*6100*/  FFMA R11, R49.reuse, R2, R11 ;  /* 0x00000002310b7223 */ /* 0x040fe2000000000b */
[----:B------:R-:W-:Y:S02]  /*6110*/  HADD2.F32 R2, -RZ, R60.H1_H1 ;  /* 0x3000003cff027230 */ /* 0x000fe40000004100 */
[----:B------:R-:W-:Y:S01]  /*6120*/  FFMA R8, R49, R0, R8 ;  /* 0x0000000031087223 */ /* 0x000fe20000000008 */
[----:B------:R-:W-:Y:S02]  /*6130*/  HADD2.F32 R0, -RZ, R61.H1_H1 ;  /* 0x3000003dff007230 */ /* 0x000fe40000004100 */
[C---:B------:R-:W-:Y:S01]  /*6140*/  FMUL R19, R47.reuse, R19 ;  /* 0x000000132f137220 */ /* 0x040fe20000400000 */
[----:B------:R-:W-:Y:S01]  /*6150*/  FMUL R23, R47, R23 ;  /* 0x000000172f177220 */ /* 0x000fe20000400000 */
[C---:B------:R-:W-:Y:S01]  /*6160*/  FFMA R9, R49.reuse, R2, R9 ;  /* 0x0000000231097223 */ /* 0x040fe20000000009 */
[C---:B------:R-:W-:Y:S01]  /*6170*/  FFMA R10, R49.reuse, R3, R10 ;  /* 0x00000003310a7223 */ /* 0x040fe2000000000a */
[----:B------:R-:W-:Y:S01]  /*6180*/  FFMA R15, R49, R0, R15 ;  /* 0x00000000310f7223 */ /* 0x000fe2000000000f */
[--C-:B------:R-:W-:Y:S02]  /*6190*/  HADD2.F32 R2, -RZ, R62.reuse.H0_H0 ;  /* 0x2000003eff027230 */ /* 0x100fe40000004100 */
[----:B------:R-:W-:Y:S01]  /*61a0*/  FMUL R27, R47, R27 ;  /* 0x0000001b2f1b7220 */ /* 0x000fe20000400000 */
[----:B------:R-:W-:Y:S01]  /*61b0*/  HADD2.F32 R0, -RZ, R62.H1_H1 ;  /* 0x3000003eff007230 */ /* 0x000fe20000004100 */
[----:B------:R-:W-:Y:S01]  /*61c0*/  F2FP.F16.F32.PACK_AB R54, R5, R4 ;  /* 0x000000040536723e */ /* 0x000fe200000000ff */
[--C-:B------:R-:W-:Y:S02]  /*61d0*/  HADD2.F32 R3, -RZ, R63.reuse.H0_H0 ;  /* 0x2000003fff037230 */ /* 0x100fe40000004100 */
[C---:B------:R-:W-:Y:S01]  /*61e0*/  FFMA R12, R49.reuse, R2, R12 ;  /* 0x00000002310c7223 */ /* 0x040fe2000000000c */
[--C-:B------:R-:W-:Y:S02]  /*61f0*/  HADD2.F32 R2, -RZ, R68.reuse.H0_H0 ;  /* 0x20000044ff027230 */ /* 0x100fe40000004100 */
[C---:B------:R-:W-:Y:S01]  /*6200*/  FFMA R13, R49.reuse, R0, R13 ;  /* 0x00000000310d7223 */ /* 0x040fe2000000000d */
[----:B------:R-:W-:Y:S02]  /*6210*/  HADD2.F32 R0, -RZ, R63.H1_H1 ;  /* 0x3000003fff007230 */ /* 0x000fe40000004100 */
[----:B------:R-:W-:Y:S01]  /*6220*/  FFMA R14, R49, R3, R14 ;  /* 0x00000003310e7223 */ /* 0x000fe2000000000e */
[----:B------:R-:W-:Y:S01]  /*6230*/  HADD2.F32 R3, -RZ, R68.H1_H1 ;  /* 0x30000044ff037230 */ /* 0x000fe20000004100 */
[----:B------:R-:W-:Y:S01]  /*6240*/  F2FP.F16.F32.PACK_AB R55, R11, R6 ;  /* 0x000000060b37723e */ /* 0x000fe200000000ff */
[----:B------:R-:W-:Y:S01]  /*6250*/  FMUL R31, R47, R31 ;  /* 0x0000001f2f1f7220 */ /* 0x000fe20000400000 */
[C---:B------:R-:W-:Y:S01]  /*6260*/  FFMA R19, R49.reuse, R0, R19 ;  /* 0x0000000031137223 */ /* 0x040fe20000000013 */
[--C-:B------:R-:W-:Y:S02]  /*6270*/  HADD2.F32 R0, -RZ, R69.reuse.H0_H0 ;  /* 0x20000045ff007230 */ /* 0x100fe40000004100 */
[C---:B------:R-:W-:Y:S01]  /*6280*/  FFMA R16, R49.reuse, R2, R16 ;  /* 0x0000000231107223 */ /* 0x040fe20000000010 */
[----:B------:R1:W-:Y:S01]  /*6290*/  STS.128 [R100], R52 ;  /* 0x0000003464007388 */ /* 0x0003e20000000c00 */
[C---:B------:R-:W-:Y:S01]  /*62a0*/  FFMA R17, R49.reuse, R3, R17 ;  /* 0x0000000331117223 */ /* 0x040fe20000000011 */
[----:B------:R-:W-:Y:S02]  /*62b0*/  HADD2.F32 R2, -RZ, R69.H1_H1 ;  /* 0x30000045ff027230 */ /* 0x000fe40000004100 */
[----:B------:R-:W-:Y:S01]  /*62c0*/  FFMA R18, R49, R0, R18 ;  /* 0x0000000031127223 */ /* 0x000fe20000000012 */
[--C-:B------:R-:W-:Y:S01]  /*62d0*/  HADD2.F32 R0, -RZ, R70.reuse.H0_H0 ;  /* 0x20000046ff007230 */ /* 0x100fe20000004100 */
[----:B------:R-:W-:Y:S01]  /*62e0*/  F2FP.F16.F32.PACK_AB R8, R9, R8 ;  /* 0x000000080908723e */ /* 0x000fe200000000ff */
[--C-:B------:R-:W-:Y:S02]  /*62f0*/  HADD2.F32 R3, -RZ, R71.reuse.H0_H0 ;  /* 0x20000047ff037230 */ /* 0x100fe40000004100 */
[C---:B------:R-:W-:Y:S01]  /*6300*/  FFMA R23, R49.reuse, R2, R23 ;  /* 0x0000000231177223 */ /* 0x040fe20000000017 */
[----:B------:R-:W-:Y:S02]  /*6310*/  HADD2.F32 R2, -RZ, R70.H1_H1 ;  /* 0x30000046ff027230 */ /* 0x000fe40000004100 */
[----:B------:R-:W-:Y:S01]  /*6320*/  FFMA R20, R49, R0, R20 ;  /* 0x0000000031147223 */ /* 0x000fe20000000014 */
[----:B------:R-:W-:Y:S01]  /*6330*/  HADD2.F32 R0, -RZ, R71.H1_H1 ;  /* 0x30000047ff007230 */ /* 0x000fe20000004100 */
[----:B------:R-:W-:Y:S01]  /*6340*/  F2FP.F16.F32.PACK_AB R9, R15, R10 ;  /* 0x0000000a0f09723e */ /* 0x000fe200000000ff */
[----:B------:R-:W-:Y:S02]  /*6350*/  HADD2.F32 R4, -RZ, R79.H0_H0 ;  /* 0x2000004fff047230 */ /* 0x000fe40000004100 */
[C---:B------:R-:W-:Y:S01]  /*6360*/  FFMA R21, R49.reuse, R2, R21 ;  /* 0x0000000231157223 */ /* 0x040fe20000000015 */
[C---:B------:R-:W-:Y:S01]  /*6370*/  FFMA R22, R49.reuse, R3, R22 ;  /* 0x0000000331167223 */ /* 0x040fe20000000016 */
[----:B------:R-:W-:Y:S01]  /*6380*/  FFMA R27, R49, R0, R27 ;  /* 0x00000000311b7223 */ /* 0x000fe2000000001b */
[--C-:B------:R-:W-:Y:S01]  /*6390*/  HADD2.F32 R2, -RZ, R76.reuse.H0_H0 ;  /* 0x2000004cff027230 */ /* 0x100fe20000004100 */
[----:B------:R-:W-:Y:S01]  /*63a0*/  F2FP.F16.F32.PACK_AB R10, R13, R12 ;  /* 0x0000000c0d0a723e */ /* 0x000fe200000000ff */
[----:B------:R-:W-:Y:S01]  /*63b0*/  HADD2.F32 R0, -RZ, R76.H1_H1 ;  /* 0x3000004cff007230 */ /* 0x000fe20000004100 */
[----:B------:R-:W-:Y:S01]  /*63c0*/  F2FP.F16.F32.PACK_AB R11, R19, R14 ;  /* 0x0000000e130b723e */ /* 0x000fe200000000ff */
[--C-:B------:R-:W-:Y:S02]  /*63d0*/  HADD2.F32 R3, -RZ, R77.reuse.H0_H0 ;  /* 0x2000004dff037230 */ /* 0x100fe40000004100 */
[C---:B------:R-:W-:Y:S01]  /*63e0*/  FFMA R24, R49.reuse, R2, R24 ;  /* 0x0000000231187223 */ /* 0x040fe20000000018 */
[--C-:B------:R-:W-:Y:S02]  /*63f0*/  HADD2.F32 R2, -RZ, R78.reuse.H0_H0 ;  /* 0x2000004eff027230 */ /* 0x100fe40000004100 */
[C---:B------:R-:W-:Y:S01]  /*6400*/  FFMA R25, R49.reuse, R0, R25 ;  /* 0x0000000031197223 */ /* 0x040fe20000000019 */
[----:B------:R1:W-:Y:S01]  /*6410*/  STS.128 [R99+0x10], R8 ;  /* 0x0000100863007388 */ /* 0x0003e20000000c00 */
[----:B------:R-:W-:Y:S02]  /*6420*/  HADD2.F32 R0, -RZ, R77.H1_H1 ;  /* 0x3000004dff007230 */ /* 0x000fe40000004100 */
[----:B------:R-:W-:Y:S01]  /*6430*/  FFMA R26, R49, R3, R26 ;  /* 0x00000003311a7223 */ /* 0x000fe2000000001a */
[----:B------:R-:W-:Y:S01]  /*6440*/  HADD2.F32 R3, -RZ, R78.H1_H1 ;  /* 0x3000004eff037230 */ /* 0x000fe20000004100 */
[----:B------:R-:W-:Y:S01]  /*6450*/  F2FP.F16.F32.PACK_AB R16, R17, R16 ;  /* 0x000000101110723e */ /* 0x000fe200000000ff */
[----:B------:R-:W-:Y:S01]  /*6460*/  HADD2.F32 R5, -RZ, R79.H1_H1 ;  /* 0x3000004fff057230 */ /* 0x000fe20000004100 */
[----:B------:R-:W-:Y:S01]  /*6470*/  F2FP.F16.F32.PACK_AB R17, R23, R18 ;  /* 0x000000121711723e */ /* 0x000fe200000000ff */
[----:B------:R-:W-:Y:S01]  /*6480*/  FFMA R31, R49, R0, R31 ;  /* 0x00000000311f7223 */ /* 0x000fe2000000001f */
[----:B------:R-:W-:Y:S01]  /*6490*/  FMUL R35, R47, R35 ;  /* 0x000000232f237220 */ /* 0x000fe20000400000 */
[----:B------:R-:W-:Y:S01]  /*64a0*/  F2FP.F16.F32.PACK_AB R18, R21, R20 ;  /* 0x000000141512723e */ /* 0x000fe200000000ff */
[----:B------:R-:W-:Y:S01]  /*64b0*/  FFMA R28, R49, R2, R28 ;  /* 0x00000002311c7223 */ /* 0x000fe2000000001c */
[----:B------:R-:W-:Y:S01]  /*64c0*/  F2FP.F16.F32.PACK_AB R19, R27, R22 ;  /* 0x000000161b13723e */ /* 0x000fe200000000ff */
[C---:B------:R-:W-:Y:S01]  /*64d0*/  FFMA R29, R49.reuse, R3, R29 ;  /* 0x00000003311d7223 */ /* 0x040fe2000000001d */
[C---:B------:R-:W-:Y:S01]  /*64e0*/  FFMA R30, R49.reuse, R4, R30 ;  /* 0x00000004311e7223 */ /* 0x040fe2000000001e */
[----:B------:R-:W-:Y:S01]  /*64f0*/  FFMA R35, R49, R5, R35 ;  /* 0x0000000531237223 */ /* 0x000fe20000000023 */
[----:B------:R-:W-:Y:S01]  /*6500*/  F2FP.F16.F32.PACK_AB R24, R25, R24 ;  /* 0x000000181918723e */ /* 0x000fe200000000ff */
[----:B------:R1:W-:Y:S01]  /*6510*/  STS.128 [R98+0x20], R16 ;  /* 0x0000201062007388 */ /* 0x0003e20000000c00 */
[----:B------:R-:W-:Y:S02]  /*6520*/  F2FP.F16.F32.PACK_AB R25, R31, R26 ;  /* 0x0000001a1f19723e */ /* 0x000fe400000000ff */
[----:B------:R-:W-:Y:S02]  /*6530*/  F2FP.F16.F32.PACK_AB R26, R29, R28 ;  /* 0x0000001c1d1a723e */ /* 0x000fe400000000ff */
[----:B------:R-:W-:Y:S05]  /*6540*/  F2FP.F16.F32.PACK_AB R27, R35, R30 ;  /* 0x0000001e231b723e */ /* 0x000fea00000000ff */
[----:B------:R1:W-:Y:S01]  /*6550*/  STS.128 [R106+0x30], R24 ;  /* 0x000030186a007388 */ /* 0x0003e20000000c00 */
[----:B------:R-:W-:Y:S01]  /*6560*/  @!PT LDS RZ, [RZ] ;  /* 0x00000000fffff984 */ /* 0x000fe20000000800 */
[----:B------:R-:W-:Y:S01]  /*6570*/  @!PT LDS RZ, [RZ] ;  /* 0x00000000fffff984 */ /* 0x000fe20000000800 */
[----:B------:R-:W-:Y:S01]  /*6580*/  @!PT LDS RZ, [RZ] ;  /* 0x00000000fffff984 */ /* 0x000fe20000000800 */
[----:B------:R-:W-:Y:S01]  /*6590*/  @!PT LDS RZ, [RZ] ;  /* 0x00000000fffff984 */ /* 0x000fe20000000800 */
[----:B------:R2:W-:Y:S07]  /*65a0*/  MEMBAR.ALL.CTA ;  /* 0x0000000000007992 */ /* 0x0005ee0000008000 */
[----:B--2---:R-:W2:Y:S02]  /*65b0*/  FENCE.VIEW.ASYNC.S ;  /* 0x00000000000073c6 */ /* 0x004ea40000000000 */
[----:B--2---:R-:W-:Y:S06]  /*65c0*/  BAR.SYNC.DEFER_BLOCKING 0x1, 0x80 ;  /* 0x0042000000007b1d */ /* 0x004fec0000010000 */
[----:B------:R-:W-:Y:S05]  /*65d0*/  @P0 BRA `(.L_x_101) ;  /* 0x0000000000280947 */ /* 0x000fea0003800000 */
[----:B------:R-:W-:Y:S02]  /*65e0*/  UIADD3 UR4, UPT, UPT, UR48, 0x200, URZ ;  /* 0x0000020030047890 */ /* 0x000fe4000fffe0ff */
[----:B------:R-:W-:Y:S01]  /*65f0*/  UIADD3 UR6, UP0, UPT, UR52, 0x680, URZ ;  /* 0x0000068034067890 */ /* 0x000fe2000ff1e0ff */
[----:B------:R-:W-:Y:S03]  /*6600*/  UMOV UR43, UR36 ;  /* 0x00000024002b7c82 */ /* 0x000fe60008000000 */
[----:B------:R-:W-:Y:S01]  /*6610*/  MOV R93, UR4 ;  /* 0x00000004005d7c02 */ /* 0x000fe20008000f00 */
[----:B------:R-:W-:Y:S03]  /*6620*/  UIADD3.X UR7, UPT, UPT, URZ, UR53, URZ, UP0, !UPT ;  /* 0x00000035ff077290 */ /* 0x000fe600087fe4ff */
[----:B------:R-:W-:Y:S11]  /*6630*/  R2UR UR40, R93 ;  /* 0x000000005d2872ca */ /* 0x000ff600000e0000 */
[----:B------:R-:W-:Y:S02]  /*6640*/  @!UPT UIADD3 URZ, UPT, UPT, URZ, URZ, URZ ;  /* 0x000000fffffff290 */ /* 0x000fe4000fffe0ff */
[----:B------:R2:W-:Y:S01]  /*6650*/  UTMASTG.3D [UR40], [UR6] ;  /* 0x00000028060073b5 */ /* 0x0005e20008010000 */
[----:B------:R0:W-:Y:S01]  /*6660*/  UTMACMDFLUSH ;  /* 0x00000000000079b7 */ /* 0x0001e20000000000 */
[----:B--2---:R-:W-:Y:S04]  /*6670*/  DEPBAR.LE SB0, 0x1 ;  /* 0x000080400000791a */ /* 0x004fe80000000000 */
.L_x_101:
[----:B------:R-:W-:Y:S05]  /*6680*/  BSYNC.RECONVERGENT B0 ;  /* 0x0000000000007941 */ /* 0x000fea0003800200 */
.L_x_100:
[----:B------:R-:W-:Y:S01]  /*6690*/  BAR.SYNC.DEFER_BLOCKING 0x1, 0x80 ;  /* 0x0042000000007b1d */ /* 0x000fe20000010000 */
[----:B------:R-:W-:Y:S01]  /*66a0*/  ISETP.NE.AND P1, PT, R107, RZ, PT ;  /* 0x000000ff6b00720c */ /* 0x000fe20003f25270 */
[----:B------:R-:W-:Y:S01]  /*66b0*/  UISETP.NE.AND UP0, UPT, UR49, URZ, UPT ;  /* 0x000000ff3100728c */ /* 0x000fe2000bf05270 */
[----:B------:R-:W-:Y:S11]  /*66c0*/  LEA R2, R65, UR48, 0x3 ;  /* 0x0000003041027c11 */ /* 0x000ff6000f8e18ff */
[----:B------:R-:W-:Y:S01]  /*66d0*/  @P1 SHF.L.U32 R3, R97, 0x1f, RZ ;  /* 0x0000001f61031819 */ /* 0x000fe200000006ff */
[----:B------:R-:W-:Y:S06]  /*66e0*/  BRA.U !UP0, `(.L_x_102) ;  /* 0x0000000108247547 */ /* 0x000fec000b800000 */
[----:B------:R-:W-:Y:S01]  /*66f0*/  IMAD.U32 R4, RZ, RZ, UR51 ;  /* 0x00000033ff047e24 */ /* 0x000fe2000f8e00ff */
[----:B------:R-:W-:Y:S01]  /*6700*/  MOV R0, UR37 ;  /* 0x0000002500007c02 */ /* 0x000fe20008000f00 */
[----:B------:R-:W-:Y:S03]  /*6710*/  UIADD3 UR51, UPT, UPT, UR51, 0x1, URZ ;  /* 0x0000000133337890 */ /* 0x000fe6000fffe0ff */
[----:B------:R-:W-:Y:S01]  /*6720*/  @P1 LEA R4, R4, UR48, 0x3 ;  /* 0x0000003004041c11 */ /* 0x000fe2000f8e18ff */
[----:B------:R-:W-:Y:S04]  /*6730*/  UISETP.NE.AND UP0, UPT, UR51, 0x4, UPT ;  /* 0x000000043300788c */ /* 0x000fe8000bf05270 */
[----:B------:R-:W-:Y:S01]  /*6740*/  @P1 VIADD R4, R4, 0x80 ;  /* 0x0000008004041836 */ /* 0x000fe20000000000 */
[----:B------:R-:W-:Y:S04]  /*6750*/  USEL UR51, UR51, URZ, UP0 ;  /* 0x000000ff33337287 */ /* 0x000fe80008000000 */
[----:B------:R-:W-:Y:S04]  /*6760*/  @P1 PRMT R0, R0, 0x654, R4 ;  /* 0x0000065400001816 */ /* 0x000fe80000000004 */
[----:B------:R2:W-:Y:S04]  /*6770*/  @P1 SYNCS.ARRIVE.TRANS64.RED.A1T0 RZ, [R0+URZ], RZ ;  /* 0x000000ff00ff19a7 */ /* 0x0005e800081004ff */
.L_x_102:
[----:B------:R-:W4:Y:S01]  /*6780*/  @P1 SYNCS.PHASECHK.TRANS64.TRYWAIT P0, [R2+URZ+0x60], R3 ;  /* 0x00006003020015a7 */ /* 0x000f2200080011ff */
[----:B------:R-:W-:Y:S01]  /*6790*/  BSSY B1, `(.L_x_103) ;  /* 0x0000016000017945 */ /* 0x000fe20003800000 */
[----:B----4-:R-:W-:Y:S03]  /*67a0*/  @P1 SEL R66, RZ, 0x1, !P0 ;  /* 0x00000001ff421807 */ /* 0x010fe60004000000 */
[----:B------:R-:W-:Y:S05]  /*67b0*/  @!P1 BRA `(.L_x_104) ;  /* 0x00000000004c9947 */ /* 0x000fea0003800000 */
[----:B------:R-:W-:Y:S01]  /*67c0*/  ISETP.NE.AND P0, PT, R66, RZ, PT ;  /* 0x000000ff4200720c */ /* 0x000fe20003f05270 */
[----:B------:R-:W-:Y:S01]  /*67d0*/  BSSY B0, `(.L_x_105) ;  /* 0x000000b000007945 */ /* 0x000fe20003800000 */
[----:B------:R-:W-:Y:S11]  /*67e0*/  ISETP.NE.AND P1, PT, R67, RZ, PT ;  /* 0x000000ff4300720c */ /* 0x000ff60003f25270 */
[----:B------:R-:W-:Y:S02]  /*67f0*/  @!UPT UIADD3 URZ, UPT, UPT, URZ, URZ, URZ ;  /* 0x000000fffffff290 */ /* 0x000fe4000fffe0ff */
[C---:B------:R-:W-:Y:S01]  /*6800*/  @P1 IMAD R6, R65.reuse, 0x2000, R100 ;  /* 0x0000200041061824 */ /* 0x040fe200078e0264 */
[C---:B------:R-:W-:Y:S01]  /*6810*/  @P1 LEA R4, R65.reuse, R98, 0xd ;  /* 0x0000006241041211 */ /* 0x040fe200078e68ff */
[C---:B------:R-:W-:Y:S02]  /*6820*/  @P1 IMAD R5, R65.reuse, 0x2000, R99 ;  /* 0x0000200041051824 */ /* 0x040fe400078e0263 */
[----:B------:R-:W-:Y:S01]  /*6830*/  @P1 IMAD R3, R65, 0x2000, R106 ;  /* 0x0000200041031824 */ /* 0x000fe200078e026a */
[----:B------:R-:W-:Y:S06]  /*6840*/  @P0 BRA `(.L_x_106) ;  /* 0x00000000000c0947 */ /* 0x000fec0003800000 */
[----:B--2---:R-:W-:Y:S04]  /*6850*/  SHF.L.U32 R0, R97, 0x1f, RZ ;  /* 0x0000001f61007819 */ /* 0x004fe800000006ff */
[----:B------:R-:W2:Y:S02]  /*6860*/  SYNCS.PHASECHK.TRANS64.TRYWAIT P0, [R2+URZ+0x60], R0 ;  /* 0x00006000020075a7 */ /* 0x000ea400080011ff */
[----:B--2---:R-:W-:Y:S05]  /*6870*/  @!P0 BRA `(.L_x_107) ;  /* 0x0000003000948947 */ /* 0x004fea0003800000 */
.L_x_106:
[----:B------:R-:W-:Y:S05]  /*6880*/  BSYNC B0 ;  /* 0x0000000000007941 */ /* 0x000fea0003800000 */
.L_x_105:
[----:B------:R-:W-:Y:S02]  /*6890*/  ISETP.NE.AND P0, PT, R67, RZ, PT ;  /* 0x000000ff4300720c */ /* 0x000fe40003f05270 */
[----:B------:R-:W-:Y:S11]  /*68a0*/  IADD3 R65, PT, PT, R65, 0x1, RZ ;  /* 0x0000000141417810 */ /* 0x000ff60007ffe0ff */
[----:B------:R4:W1:Y:S04]  /*68b0*/  @P0 LDS.128 R56, [R6] ;  /* 0x0000000006380984 */ /* 0x0008680000000c00 */
[----:B------:R4:W1:Y:S04]  /*68c0*/  @P0 LDS.128 R60, [R5+0x10] ;  /* 0x00001000053c0984 */ /* 0x0008680000000c00 */
[----:B------:R4:W1:Y:S04]  /*68d0*/  @P0 LDS.128 R68, [R4+0x20] ;  /* 0x0000200004440984 */ /* 0x0008680000000c00 */
[----:B------:R4:W1:Y:S02]  /*68e0*/  @P0 LDS.128 R76, [R3+0x30] ;  /* 0x00003000034c0984 */ /* 0x0008640000000c00 */
.L_x_104:
[----:B------:R-:W-:Y:S05]  /*68f0*/  BSYNC B1 ;  /* 0x0000000000017941 */ /* 0x000fea0003800000 */
.L_x_103:
[----:B--2---:R-:W-:Y:S05]  /*6900*/  VIADD R0, R48, 0x20 ;  /* 0x0000002030007836 */ /* 0x004fea0000000000 */
[----:B------:R-:W-:Y:S04]  /*6910*/  SHF.R.U32.HI R0, RZ, 0x15, R0 ;  /* 0x00000015ff007819 */ /* 0x000fe80000011600 */
[----:B------:R-:W-:Y:S11]  /*6920*/  LOP3.LUT P0, RZ, R0, 0x3, R92, 0x48, !PT ;  /* 0x0000000300ff7812 */ /* 0x000ff6000780485c */
[----:B------:R-:W-:Y:S02]  /*6930*/  @!UPT UIADD3 URZ, UPT, UPT, URZ, URZ, URZ ;  /* 0x000000fffffff290 */ /* 0x000fe4000fffe0ff */
[----:B------:R-:W-:Y:S05]  /*6940*/  @!P0 BRA `(.L_x_108) ;  /* 0x0000000000408947 */ /* 0x000fea0003800000 */
[----:B------:R-:W2:Y:S01]  /*6950*/  LDCU.64 UR8, c[0x4][0x70] ;  /* 0x01000e00ff0877ac */ /* 0x000ea20008000a00 */
[----:B----4-:R-:W-:Y:S01]  /*6960*/  MOV R3, 0x0 ;  /* 0x0000000000037802 */ /* 0x010fe20000000f00 */
[----:B------:R-:W-:Y:S02]  /*6970*/  HFMA2 R12, -RZ, RZ, 0, 5.9604644775390625e-08 ;  /* 0x00000001ff0c7431 */ /* 0x000fe400000001ff */
[----:B-1----:R-:W-:Y:S02]  /*6980*/  IMAD.MOV.U32 R8, RZ, RZ, 0x192 ;  /* 0x00000192ff087424 */ /* 0x002fe400078e00ff */
[----:B------:R-:W-:Y:S01]  /*6990*/  IMAD.MOV.U32 R13, RZ, RZ, RZ ;  /* 0x000000ffff0d7224 */ /* 0x000fe200078e00ff */
[----:B------:R-:W1:Y:S01]  /*69a0*/  LDCU.64 UR6, c[0x4][0x78] ;  /* 0x01000f00ff0677ac */ /* 0x000e620008000a00 */
[----:B------:R-:W4:Y:S01]  /*69b0*/  LDC.64 R2, c[0x4][R3] ;  /* 0x0100000003027b82 */ /* 0x000f220000000a00 */
[----:B------:R-:W5:Y:S01]  /*69c0*/  LDCU.64 UR4, c[0x4][0x10] ;  /* 0x01000200ff0477ac */ /* 0x000f620008000a00 */
[----:B--2---:R-:W-:Y:S01]  /*69d0*/  MOV R5, UR9 ;  /* 0x0000000900057c02 */ /* 0x004fe20008000f00 */
[----:B------:R-:W-:Y:S01]  /*69e0*/  IMAD.U32 R4, RZ, RZ, UR8 ;  /* 0x00000008ff047e24 */ /* 0x000fe2000f8e00ff */
[----:B-1----:R-:W-:Y:S01]  /*69f0*/  MOV R7, UR7 ;  /* 0x0000000700077c02 */ /* 0x002fe20008000f00 */
[----:B------:R-:W-:Y:S01]  /*6a00*/  IMAD.U32 R6, RZ, RZ, UR6 ;  /* 0x00000006ff067e24 */ /* 0x000fe2000f8e00ff */
[----:B-----5:R-:W-:Y:S01]  /*6a10*/  MOV R11, UR5 ;  /* 0x00000005000b7c02 */ /* 0x020fe20008000f00 */
[----:B------:R-:W-:Y:S02]  /*6a20*/  IMAD.U32 R10, RZ, RZ, UR4 ;  /* 0x00000004ff0a7e24 */ /* 0x000fe4000f8e00ff */
[----:B------:R-:W-:Y:S07]  /*6a30*/  LEPC R20, `(.L_x_108) ;  /* 0x000000001014794e */ /* 0x000fee0000000000 */
[----:B---34-:R-:W-:Y:S05]  /*6a40*/  CALL.ABS.NOINC R2 ;  /* 0x0000000002007343 */ /* 0x018fea0003c00000 */
.L_x_108:
[----:B------:R-:W-:Y:S05]  /*6a50*/  WARPSYNC.ALL ;  /* 0x0000000000007948 */ /* 0x000fea0003800000 */
[----:B------:R-:W-:Y:S01]  /*6a60*/  R2UR UR4, R48 ;  /* 0x00000000300472ca */ /* 0x000fe200000e0000 */
[--C-:B-1--4-:R-:W-:Y:S01]  /*6a70*/  HADD2.F32 R3, -RZ, R56.reuse.H0_H0 ;  /* 0x20000038ff037230 */ /* 0x112fe20000004100 */
[----:B------:R-:W-:Y:S01]  /*6a80*/  ISETP.NE.AND P6, PT, R107, RZ, PT ;  /* 0x000000ff6b00720c */ /* 0x000fe20003fc5270 */
[--C-:B------:R-:W-:Y:S01]  /*6a90*/  HADD2.F32 R51, -RZ, R57.reuse.H1_H1 ;  /* 0x30000039ff337230 */ /* 0x100fe20000004100 */
[----:B------:R-:W-:Y:S01]  /*6aa0*/  MOV R50, UR51 ;  /* 0x0000003300327c02 */ /* 0x000fe20008000f00 */
[----:B------:R-:W-:Y:S01]  /*6ab0*/  BSSY.RECONVERGENT B0, `(.L_x_109) ;  /* 0x000008c000007945 */ /* 0x000fe20003800200 */
[----:B------:R-:W-:Y:S02]  /*6ac0*/  MOV R72, UR37 ;  /* 0x0000002500487c02 */ /* 0x000fe40008000f00 */
[----:B------:R-:W-:Y:S05]  /*6ad0*/  ISETP.NE.AND P0, PT, R102, RZ, PT ;  /* 0x000000ff6600720c */ /* 0x000fea0003f05270 */
[----:B------:R-:W1:Y:S02]  /*6ae0*/  LDTM.x32 R4, tmem[UR4+0x20] ;  /* 0x00002004000479ee */ /* 0x000e6400082c0000 */
[----:B------:R-:W-:Y:S04]  /*6af0*/  @P6 LEA R50, R50, UR48, 0x3 ;  /* 0x0000003032326c11 */ /* 0x000fe8000f8e18ff */
[----:B------:R-:W-:Y:S04]  /*6b00*/  @P6 IADD3 R50, PT, PT, R50, 0x80, RZ ;  /* 0x0000008032326810 */ /* 0x000fe80007ffe0ff */
[----:B------:R-:W-:Y:S01]  /*6b10*/  @P6 PRMT R72, R72, 0x654, R50 ;  /* 0x0000065448486816 */ /* 0x000fe20000000032 */
[----:B------:R-:W-:Y:S02]  /*6b20*/  HADD2.F32 R50, -RZ, R57.H0_H0 ;  /* 0x20000039ff327230 */ /* 0x000fe40000004100 */
[C---:B-1----:R-:W-:Y:S01]  /*6b30*/  FMUL R0, R47.reuse, R4 ;  /* 0x000000042f007220 */ /* 0x042fe20000400000 */
[----:B------:R-:W-:Y:S02]  /*6b40*/  HADD2.F32 R4, -RZ, R56.H1_H1 ;  /* 0x30000038ff047230 */ /* 0x000fe40000004100 */
[C---:B------:R-:W-:Y:S01]  /*6b50*/  FMUL R2, R47.reuse, R5 ;  /* 0x000000052f027220 */ /* 0x040fe20000400000 */
[----:B------:R-:W-:Y:S01]  /*6b60*/  FMUL R7, R47, R7 ;  /* 0x000000072f077220 */ /* 0x000fe20000400000 */
[----:B------:R-:W-:Y:S01]  /*6b70*/  FFMA R0, R49, R3, R0 ;  /* 0x0000000331007223 */ /* 0x000fe20000000000 */
[----:B------:R-:W-:Y:S01]  /*6b80*/  FMUL R3, R47, R6 ;  /* 0x000000062f037220 */ /* 0x000fe20000400000 */
[----:B------:R-:W-:Y:S01]  /*6b90*/  FFMA R2, R49, R4, R2 ;  /* 0x0000000431027223 */ /* 0x000fe20000000002 */
[C---:B------:R-:W-:Y:S01]  /*6ba0*/  FMUL R4, R47.reuse, R8 ;  /* 0x000000082f047220 */ /* 0x040fe20000400000 */
[----:B------:R-:W-:Y:S01]  /*6bb0*/  FMUL R8, R47, R12 ;  /* 0x0000000c2f087220 */ /* 0x000fe20000400000 */
[----:B------:R-:W-:Y:S01]  /*6bc0*/  FFMA R3, R49, R50, R3 ;  /* 0x0000003231037223 */ /* 0x000fe20000000003 */
[C---:B------:R-:W-:Y:S01]  /*6bd0*/  FMUL R12, R47.reuse, R16 ;  /* 0x000000102f0c7220 */ /* 0x040fe20000400000 */
[C---:B------:R-:W-:Y:S01]  /*6be0*/  FMUL R16, R47.reuse, R20 ;  /* 0x000000142f107220 */ /* 0x040fe20000400000 */
[C---:B------:R-:W-:Y:S01]  /*6bf0*/  FMUL R20, R47.reuse, R24 ;  /* 0x000000182f147220 */ /* 0x040fe20000400000 */
[C---:B------:R-:W-:Y:S01]  /*6c00*/  FMUL R24, R47.reuse, R28 ;  /* 0x0000001c2f187220 */ /* 0x040fe20000400000 */
[C---:B------:R-:W-:Y:S01]  /*6c10*/  FMUL R28, R47.reuse, R32 ;  /* 0x000000202f1c7220 */ /* 0x040fe20000400000 */
[--C-:B------:R-:W-:Y:S01]  /*6c20*/  HADD2.F32 R32, -RZ, R58.reuse.H0_H0 ;  /* 0x2000003aff207230 */ /* 0x100fe20000004100 */
[----:B------:R-:W-:Y:S01]  /*6c30*/  F2FP.F16.F32.PACK_AB R52, R2, R0 ;  /* 0x000000000234723e */ /* 0x000fe200000000ff */
[----:B------:R-:W-:Y:S02]  /*6c40*/  HADD2.F32 R0, -RZ, R58.H1_H1 ;  /* 0x3000003aff007230 */ /* 0x000fe40000004100 */
[----:B------:R-:W-:Y:S01]  /*6c50*/  FMUL R5, R47, R9 ;  /* 0x000000092f057220 */ /* 0x000fe20000400000 */
[--C-:B------:R-:W-:Y:S02]  /*6c60*/  HADD2.F32 R2, -RZ, R59.reuse.H0_H0 ;  /* 0x2000003bff027230 */ /* 0x100fe40000004100 */
[C---:B------:R-:W-:Y:S01]  /*6c70*/  FFMA R7, R49.reuse, R51, R7 ;  /* 0x0000003331077223 */ /* 0x040fe20000000007 */
[C---:B------:R-:W-:Y:S01]  /*6c80*/  FFMA R4, R49.reuse, R32, R4 ;  /* 0x0000002031047223 */ /* 0x040fe20000000004 */
[----:B------:R-:W-:Y:S02]  /*6c90*/  HADD2.F32 R32, -RZ, R59.H1_H1 ;  /* 0x3000003bff207230 */ /* 0x000fe40000004100 */
[----:B------:R-:W-:Y:S01]  /*6ca0*/  FFMA R5, R49, R0, R5 ;  /* 0x0000000031057223 */ /* 0x000fe20000000005 */
[--C-:B------:R-:W-:Y:S01]  /*6cb0*/  HADD2.F32 R0, -RZ, R60.reuse.H0_H0 ;  /* 0x2000003cff007230 */ /* 0x100fe20000004100 */
[----:B------:R-:W-:Y:S01]  /*6cc0*/  F2FP.F16.F32.PACK_AB R53, R7, R3 ;  /* 0x000000030735723e */ /* 0x000fe200000000ff */
[----:B------:R-:W-:Y:S01]  /*6cd0*/  FMUL R6, R47, R10 ;  /* 0x0000000a2f067220 */ /* 0x000fe20000400000 */
[--C-:B------:R-:W-:Y:S01]  /*6ce0*/  HADD2.F32 R3, -RZ, R61.reuse.H0_H0 ;  /* 0x2000003dff037230 */ /* 0x100fe20000004100 */
[----:B------:R-:W-:Y:S01]  /*6cf0*/  F2FP.F16.F32.PACK_AB R54, R5, R4 ;  /* 0x000000040536723e */ /* 0x000fe200000000ff */
[----:B------:R-:W-:Y:S01]  /*6d00*/  FMUL R11, R47, R11 ;  /* 0x0000000b2f0b7220 */ /* 0x000fe20000400000 */
[----:B------:R-:W-:Y:S01]  /*6d10*/  FFMA R6, R49, R2, R6 ;  /* 0x0000000231067223 */ /* 0x000fe20000000006 */
[----:B------:R-:W-:Y:S02]  /*6d20*/  HADD2.F32 R2, -RZ, R60.H1_H1 ;  /* 0x3000003cff027230 */ /* 0x000fe40000004100 */
[----:B------:R-:W-:Y:S01]  /*6d30*/  FMUL R9, R47, R13 ;  /* 0x0000000d2f097220 */ /* 0x000fe20000400000 */
[C---:B------:R-:W-:Y:S01]  /*6d40*/  FFMA R11, R49.reuse, R32, R11 ;  /* 0x00000020310b7223 */ /* 0x040fe2000000000b */
[----:B------:R-:W-:Y:S01]  /*6d50*/  FFMA R8, R49, R0, R8 ;  /* 0x0000000031087223 */ /* 0x000fe20000000008 */
[C---:B------:R-:W-:Y:S01]  /*6d60*/  FMUL R10, R47.reuse, R14 ;  /* 0x0000000e2f0a7220 */ /* 0x040fe20000400000 */
[----:B------:R-:W-:Y:S02]  /*6d70*/  HADD2.F32 R0, -RZ, R61.H1_H1 ;  /* 0x3000003dff007230 */ /* 0x000fe40000004100 */
[----:B------:R-:W-:Y:S01]  /*6d80*/  FMUL R15, R47, R15 ;  /* 0x0000000f2f0f7220 */ /* 0x000fe20000400000 */
[C---:B------:R-:W-:Y:S01]  /*6d90*/  FFMA R9, R49.reuse, R2, R9 ;  /* 0x0000000231097223 */ /* 0x040fe20000000009 */
[C---:B------:R-:W-:Y:S01]  /*6da0*/  FFMA R10, R49.reuse, R3, R10 ;  /* 0x00000003310a7223 */ /* 0x040fe2000000000a */
[--C-:B------:R-:W-:Y:S02]  /*6db0*/  HADD2.F32 R2, -RZ, R62.reuse.H0_H0 ;  /* 0x2000003eff027230 */ /* 0x100fe40000004100 */
[----:B------:R-:W-:Y:S01]  /*6dc0*/  FFMA R15, R49, R0, R15 ;  /* 0x00000000310f7223 */ /* 0x000fe2000000000f */
[----:B------:R-:W-:Y:S02]  /*6dd0*/  HADD2.F32 R3, -RZ, R62.H1_H1 ;  /* 0x3000003eff037230 */ /* 0x000fe40000004100 */
[C---:B------:R-:W-:Y:S01]  /*6de0*/  FMUL R13, R47.reuse, R17 ;  /* 0x000000112f0d7220 */ /* 0x040fe20000400000 */
[--C-:B------:R-:W-:Y:S02]  /*6df0*/  HADD2.F32 R0, -RZ, R63.reuse.H0_H0 ;  /* 0x2000003fff007230 */ /* 0x100fe40000004100 */
[----:B------:R-:W-:Y:S01]  /*6e00*/  FMUL R14, R47, R18 ;  /* 0x000000122f0e7220 */ /* 0x000fe20000400000 */
[C---:B------:R-:W-:Y:S01]  /*6e10*/  FFMA R12, R49.reuse, R2, R12 ;  /* 0x00000002310c7223 */ /* 0x040fe2000000000c */
[C---:B------:R-:W-:Y:S01]  /*6e20*/  FFMA R13, R49.reuse, R3, R13 ;  /* 0x00000003310d7223 */ /* 0x040fe2000000000d */
[----:B------:R-:W-:Y:S02]  /*6e30*/  HADD2.F32 R2, -RZ, R63.H1_H1 ;  /* 0x3000003fff027230 */ /* 0x000fe40000004100 */
[----:B------:R-:W-:Y:S01]  /*6e40*/  FFMA R14, R49, R0, R14 ;  /* 0x00000000310e7223 */ /* 0x000fe2000000000e */
[C---:B------:R-:W-:Y:S01]  /*6e50*/  FMUL R19, R47.reuse, R19 ;  /* 0x000000132f137220 */ /* 0x040fe20000400000 */
[--C-:B------:R-:W-:Y:S02]  /*6e60*/  HADD2.F32 R0, -RZ, R68.reuse.H0_H0 ;  /* 0x20000044ff007230 */ /* 0x100fe40000004100 */
[----:B------:R-:W-:Y:S01]  /*6e70*/  FMUL R17, R47, R21 ;  /* 0x000000152f117220 */ /* 0x000fe20000400000 */
[--C-:B------:R-:W-:Y:S02]  /*6e80*/  HADD2.F32 R3, -RZ, R69.reuse.H0_H0 ;  /* 0x20000045ff037230 */ /* 0x100fe40000004100 */
[C---:B------:R-:W-:Y:S01]  /*6e90*/  FFMA R19, R49.reuse, R2, R19 ;  /* 0x0000000231137223 */ /* 0x040fe20000000013 */
[----:B------:R-:W-:Y:S02]  /*6ea0*/  HADD2.F32 R2, -RZ, R68.H1_H1 ;  /* 0x30000044ff027230 */ /* 0x000fe40000004100 */
        /* <DEDUP_REMOVED lines=9> */
[----:B------:R-:W-:Y:S01]  /*6f40*/  FMUL R21, R47, R25 ;  /* 0x000000192f157220 */ /* 0x000fe20000400000 */
[----:B------:R-:W-:Y:S01]  /*6f50*/  F2FP.F16.F32.PACK_AB R55, R11, R6 ;  /* 0x000000060b37723e */ /* 0x000fe200000000ff */
[--C-:B------:R-:W-:Y:S02]  /*6f60*/  HADD2.F32 R3, -RZ, R71.reuse.H0_H0 ;  /* 0x20000047ff037230 */ /* 0x100fe40000004100 */
[----:B------:R-:W-:Y:S01]  /*6f70*/  FMUL R22, R47, R26 ;  /* 0x0000001a2f167220 */ /* 0x000fe20000400000 */
[C---:B------:R-:W-:Y:S01]  /*6f80*/  FFMA R20, R49.reuse, R2, R20 ;  /* 0x0000000231147223 */ /* 0x040fe20000000014 */
[C---:B------:R-:W-:Y:S01]  /*6f90*/  FFMA R21, R49.reuse, R0, R21 ;  /* 0x0000000031157223 */ /* 0x040fe20000000015 */
[----:B------:R1:W-:Y:S01]  /*6fa0*/  STS.128 [R100+0x2000], R52 ;  /* 0x0020003464007388 */ /* 0x0003e20000000c00 */
[----:B------:R-:W-:Y:S02]  /*6fb0*/  HADD2.F32 R0, -RZ, R71.H1_H1 ;  /* 0x30000047ff007230 */ /* 0x000fe40000004100 */
[----:B------:R-:W-:Y:S01]  /*6fc0*/  FFMA R22, R49, R3, R22 ;  /* 0x0000000331167223 */ /* 0x000fe20000000016 */
[----:B------:R-:W-:Y:S01]  /*6fd0*/  FMUL R27, R47, R27 ;  /* 0x0000001b2f1b7220 */ /* 0x000fe20000400000 */
[--C-:B------:R-:W-:Y:S01]  /*6fe0*/  HADD2.F32 R2, -RZ, R76.reuse.H0_H0 ;  /* 0x2000004cff027230 */ /* 0x100fe20000004100 */
[----:B------:R-:W-:Y:S01]  /*6ff0*/  F2FP.F16.F32.PACK_AB R8, R9, R8 ;  /* 0x000000080908723e */ /* 0x000fe200000000ff */
[----:B------:R-:W-:Y:S01]  /*7000*/  HADD2.F32 R3, -RZ, R76.H1_H1 ;  /* 0x3000004cff037230 */ /* 0x000fe20000004100 */
[----:B------:R-:W-:Y:S01]  /*7010*/  F2FP.F16.F32.PACK_AB R9, R15, R10 ;  /* 0x0000000a0f09723e */ /* 0x000fe200000000ff */
[----:B------:R-:W-:Y:S01]  /*7020*/  FMUL R25, R47, R29 ;  /* 0x0000001d2f197220 */ /* 0x000fe20000400000 */
[--C-:B------:R-:W-:Y:S01]  /*7030*/  HADD2.F32 R4, -RZ, R77.reuse.H0_H0 ;  /* 0x2000004dff047230 */ /* 0x100fe20000004100 */
[----:B------:R-:W-:Y:S01]  /*7040*/  F2FP.F16.F32.PACK_AB R10, R13, R12 ;  /* 0x0000000c0d0a723e */ /* 0x000fe200000000ff */
[----:B------:R-:W-:Y:S01]  /*7050*/  FMUL R26, R47, R30 ;  /* 0x0000001e2f1a7220 */ /* 0x000fe20000400000 */
[----:B------:R-:W-:Y:S01]  /*7060*/  F2FP.F16.F32.PACK_AB R11, R19, R14 ;  /* 0x0000000e130b723e */ /* 0x000fe200000000ff */
[C---:B------:R-:W-:Y:S01]  /*7070*/  FFMA R27, R49.reuse, R0, R27 ;  /* 0x00000000311b7223 */ /* 0x040fe2000000001b */
[C---:B------:R-:W-:Y:S01]  /*7080*/  FFMA R24, R49.reuse, R2, R24 ;  /* 0x0000000231187223 */ /* 0x040fe20000000018 */
[----:B------:R-:W-:Y:S02]  /*7090*/  HADD2.F32 R0, -RZ, R77.H1_H1 ;  /* 0x3000004dff007230 */ /* 0x000fe40000004100 */
[----:B------:R-:W-:Y:S01]  /*70a0*/  FFMA R25, R49, R3, R25 ;  /* 0x0000000331197223 */ /* 0x000fe20000000019 */
[----:B------:R1:W-:Y:S01]  /*70b0*/  STS.128 [R99+0x2010], R8 ;  /* 0x0020100863007388 */ /* 0x0003e20000000c00 */
[----:B------:R-:W-:Y:S01]  /*70c0*/  FMUL R31, R47, R31 ;  /* 0x0000001f2f1f7220 */ /* 0x000fe20000400000 */
[--C-:B------:R-:W-:Y:S02]  /*70d0*/  HADD2.F32 R2, -RZ, R78.reuse.H0_H0 ;  /* 0x2000004eff027230 */ /* 0x100fe40000004100 */
[----:B------:R-:W-:Y:S01]  /*70e0*/  FFMA R26, R49, R4, R26 ;  /* 0x00000004311a7223 */ /* 0x000fe2000000001a */
[----:B------:R-:W-:Y:S02]  /*70f0*/  HADD2.F32 R3, -RZ, R78.H1_H1 ;  /* 0x3000004eff037230 */ /* 0x000fe40000004100 */
[----:B------:R-:W-:Y:S01]  /*7100*/  FMUL R29, R47, R33 ;  /* 0x000000212f1d7220 */ /* 0x000fe20000400000 */
[--C-:B------:R-:W-:Y:S01]  /*7110*/  HADD2.F32 R4, -RZ, R79.reuse.H0_H0 ;  /* 0x2000004fff047230 */ /* 0x100fe20000004100 */
[----:B------:R-:W-:Y:S01]  /*7120*/  F2FP.F16.F32.PACK_AB R16, R17, R16 ;  /* 0x000000101110723e */ /* 0x000fe200000000ff */
[----:B------:R-:W-:Y:S01]  /*7130*/  FMUL R30, R47, R34 ;  /* 0x000000222f1e7220 */ /* 0x000fe20000400000 */
        /* <DEDUP_REMOVED lines=14> */
[----:B------:R-:W-:Y:S02]  /*7220*/  F2FP.F16.F32.PACK_AB R27, R35, R30 ;  /* 0x0000001e231b723e */ /* 0x000fe400000000ff */
[----:B------:R-:W-:Y:S02]  /*7230*/  LEA R0, R65, UR48, 0x3 ;  /* 0x0000003041007c11 */ /* 0x000fe4000f8e18ff */
[----:B------:R-:W-:Y:S01]  /*7240*/  @P6 SHF.L.U32 R2, R97, 0x1f, RZ ;  /* 0x0000001f61026819 */ /* 0x000fe200000006ff */
        /* <DEDUP_REMOVED lines=9> */
[----:B------:R-:W-:Y:S02]  /*72e0*/  UIADD3 UR8, UP0, UPT, UR52, 0x680, URZ ;  /* 0x0000068034087890 */ /* 0x000fe4000ff1e0ff */
[----:B------:R-:W-:Y:S02]  /*72f0*/  UIADD3 UR5, UPT, UPT, UR41, 0x20, URZ ;  /* 0x0000002029057890 */ /* 0x000fe4000fffe0ff */
[----:B------:R-:W-:Y:S02]  /*7300*/  UIADD3 UR4, UPT, UPT, UR48, 0x2200, URZ ;  /* 0x0000220030047890 */ /* 0x000fe4000fffe0ff */
[----:B------:R-:W-:Y:S01]  /*7310*/  UIADD3.X UR9, UPT, UPT, URZ, UR53, URZ, UP0, !UPT ;  /* 0x00000035ff097290 */ /* 0x000fe200087fe4ff */
[----:B------:R-:W-:Y:S01]  /*7320*/  UMOV UR6, UR42 ;  /* 0x0000002a00067c82 */ /* 0x000fe20008000000 */
[----:B------:R-:W-:Y:S07]  /*7330*/  UMOV UR7, UR36 ;  /* 0x0000002400077c82 */ /* 0x000fee0008000000 */
[----:B------:R2:W-:Y:S01]  /*7340*/  UTMASTG.3D [UR4], [UR8] ;  /* 0x00000004080073b5 */ /* 0x0005e20008010000 */
[----:B------:R0:W-:Y:S01]  /*7350*/  UTMACMDFLUSH ;  /* 0x00000000000079b7 */ /* 0x0001e20000000000 */
[----:B--2---:R-:W-:Y:S04]  /*7360*/  DEPBAR.LE SB0, 0x1 ;  /* 0x000080400000791a */ /* 0x004fe80000000000 */
.L_x_110:
[----:B------:R-:W-:Y:S05]  /*7370*/  BSYNC.RECONVERGENT B0 ;  /* 0x0000000000007941 */ /* 0x000fea0003800200 */
.L_x_109:
[----:B------:R-:W-:Y:S01]  /*7380*/  BAR.SYNC.DEFER_BLOCKING 0x1, 0x80 ;  /* 0x0042000000007b1d */ /* 0x000fe20000010000 */
[----:B------:R-:W-:Y:S04]  /*7390*/  UIADD3 UR40, UPT, UPT, UR51, 0x1, URZ ;  /* 0x0000000133287890 */ /* 0x000fe8000fffe0ff */
[----:B------:R-:W-:Y:S04]  /*73a0*/  UISETP.NE.AND UP0, UPT, UR40, 0x4, UPT ;  /* 0x000000042800788c */ /* 0x000fe8000bf05270 */
[----:B------:R-:W-:Y:S01]  /*73b0*/  USEL UR40, UR40, URZ, UP0 ;  /* 0x000000ff28287287 */ /* 0x000fe20008000000 */
[----:B------:R2:W-:Y:S01]  /*73c0*/  @P6 SYNCS.ARRIVE.TRANS64.RED.A1T0 RZ, [R72+URZ], RZ ;  /* 0x000000ff48ff69a7 */ /* 0x0005e200081004ff */
[----:B------:R-:W-:Y:S01]  /*73d0*/  BSSY B1, `(.L_x_111) ;  /* 0x0000017000017945 */ /* 0x000fe20003800000 */
[----:B------:R-:W4:Y:S02]  /*73e0*/  @P6 SYNCS.PHASECHK.TRANS64.TRYWAIT P0, [R0+URZ+0x60], R2 ;  /* 0x00006002000065a7 */ /* 0x000f2400080011ff */
[----:B----4-:R-:W-:Y:S01]  /*73f0*/  @P6 SEL R66, RZ, 0x1, !P0 ;  /* 0x00000001ff426807 */ /* 0x010fe20004000000 */
[----:B--2---:R-:W-:Y:S06]  /*7400*/  @!P6 BRA `(.L_x_112) ;  /* 0x00000000004ce947 */ /* 0x004fec0003800000 */
        /* <DEDUP_REMOVED lines=9> */
[----:B------:R-:W-:Y:S04]  /*74a0*/  SHF.L.U32 R6, R97, 0x1f, RZ ;  /* 0x0000001f61067819 */ /* 0x000fe800000006ff */
[----:B------:R-:W2:Y:S02]  /*74b0*/  SYNCS.PHASECHK.TRANS64.TRYWAIT P0, [R0+URZ+0x60], R6 ;  /* 0x00006006000075a7 */ /* 0x000ea400080011ff */
[----:B--2---:R-:W-:Y:S05]  /*74c0*/  @!P0 BRA `(.L_x_115) ;  /* 0x0000002400948947 */ /* 0x004fea0003800000 */
.L_x_114:
[----:B------:R-:W-:Y:S05]  /*74d0*/  BSYNC B0 ;  /* 0x0000000000007941 */ /* 0x000fea0003800000 */
.L_x_113:
[----:B------:R-:W-:Y:S02]  /*74e0*/  ISETP.NE.AND P0, PT, R67, RZ, PT ;  /* 0x000000ff4300720c */ /* 0x000fe40003f05270 */
[----:B------:R-:W-:Y:S11]  /*74f0*/  IADD3 R65, PT, PT, R65, 0x1, RZ ;  /* 0x0000000141417810 */ /* 0x000ff60007ffe0ff */
[----:B------:R4:W1:Y:S04]  /*7500*/  @P0 LDS.128 R56, [R5] ;  /* 0x0000000005380984 */ /* 0x0008680000000c00 */
[----:B------:R4:W1:Y:S04]  /*7510*/  @P0 LDS.128 R60, [R4+0x10] ;  /* 0x00001000043c0984 */ /* 0x0008680000000c00 */
[----:B------:R4:W1:Y:S04]  /*7520*/  @P0 LDS.128 R68, [R3+0x20] ;  /* 0x0000200003440984 */ /* 0x0008680000000c00 */
[----:B------:R4:W1:Y:S02]  /*7530*/  @P0 LDS.128 R76, [R2+0x30] ;  /* 0x00003000024c0984 */ /* 0x0008640000000c00 */
.L_x_112:
[----:B------:R-:W-:Y:S05]  /*7540*/  BSYNC B1 ;  /* 0x0000000000017941 */ /* 0x000fea0003800000 */
.L_x_111:
        /* <DEDUP_REMOVED lines=21> */
.L_x_116:
        /* <DEDUP_REMOVED lines=146> */
.L_x_118:
[----:B------:R-:W-:Y:S05]  /*7fc0*/  BSYNC.RECONVERGENT B0 ;  /* 0x0000000000007941 */ /* 0x000fea0003800200 */
.L_x_117:
        /* <DEDUP_REMOVED lines=21> */
.L_x_122:
[----:B------:R-:W-:Y:S05]  /*8120*/  BSYNC B0 ;  /* 0x0000000000007941 */ /* 0x000fea0003800000 */
.L_x_121:
[----:B------:R-:W-:Y:S11]  /*8130*/  ISETP.NE.AND P0, PT, R67, RZ, PT ;  /* 0x000000ff4300720c */ /* 0x000ff60003f05270 */
[----:B------:R-:W-:Y:S02]  /*8140*/  @!UPT UIADD3 URZ, UPT, UPT, URZ, URZ, URZ ;  /* 0x000000fffffff290 */ /* 0x000fe4000fffe0ff */
[----:B------:R4:W1:Y:S04]  /*8150*/  @P0 LDS.128 R56, [R4] ;  /* 0x0000000004380984 */ /* 0x0008680000000c00 */
[----:B------:R4:W1:Y:S04]  /*8160*/  @P0 LDS.128 R60, [R3+0x10] ;  /* 0x00001000033c0984 */ /* 0x0008680000000c00 */
[----:B------:R4:W1:Y:S04]  /*8170*/  @P0 LDS.128 R68, [R2+0x20] ;  /* 0x0000200002440984 */ /* 0x0008680000000c00 */
[----:B------:R4:W1:Y:S02]  /*8180*/  @P0 LDS.128 R76, [R65+0x30] ;  /* 0x00003000414c0984 */ /* 0x0008640000000c00 */
.L_x_120:
[----:B------:R-:W-:Y:S05]  /*8190*/  BSYNC B1 ;  /* 0x0000000000017941 */ /* 0x000fea0003800000 */
.L_x_119:
        /* <DEDUP_REMOVED lines=21> */
.L_x_124:
[----:B------:R-:W-:Y:S01]  /*82f0*/  ISETP.NE.AND P0, PT, R102, RZ, PT ;  /* 0x000000ff6600720c */ /* 0x000fe20003f05270 */
[----:B------:R-:W-:Y:S05]  /*8300*/  WARPSYNC.ALL ;  /* 0x0000000000007948 */ /* 0x000fea0003800000 */
[----:B------:R-:W-:Y:S01]  /*8310*/  R2UR UR4, R48 ;  /* 0x00000000300472ca */ /* 0x000fe200000e0000 */
[--C-:B-1----:R-:W-:Y:S01]  /*8320*/  HADD2.F32 R0, -RZ, R56.reuse.H0_H0 ;  /* 0x20000038ff007230 */ /* 0x102fe20000004100 */
[----:B------:R-:W-:Y:S01]  /*8330*/  R2UR UR5, R64 ;  /* 0x00000000400572ca */ /* 0x000fe200000e0000 */
[----:B----4-:R-:W-:Y:S01]  /*8340*/  HADD2.F32 R2, -RZ, R56.H1_H1 ;  /* 0x30000038ff027230 */ /* 0x010fe20000004100 */
[----:B------:R-:W-:Y:S01]  /*8350*/  BSSY.RECONVERGENT B0, `(.L_x_125) ;  /* 0x0000089000007945 */ /* 0x000fe20003800200 */
[--C-:B------:R-:W-:Y:S02]  /*8360*/  HADD2.F32 R3, -RZ, R57.reuse.H0_H0 ;  /* 0x20000039ff037230 */ /* 0x100fe40000004100 */
[----:B------:R-:W-:Y:S02]  /*8370*/  HADD2.F32 R48, -RZ, R57.H1_H1 ;  /* 0x30000039ff307230 */ /* 0x000fe40000004100 */
[--C-:B------:R-:W-:Y:S02]  /*8380*/  HADD2.F32 R50, -RZ, R58.reuse.H0_H0 ;  /* 0x2000003aff327230 */ /* 0x100fe40000004100 */
[----:B------:R-:W-:Y:S02]  /*8390*/  HADD2.F32 R51, -RZ, R58.H1_H1 ;  /* 0x3000003aff337230 */ /* 0x000fe40000004100 */
[----:B------:R-:W1:Y:S01]  /*83a0*/  LDTM.x32 R4, tmem[UR4+0x60] ;  /* 0x00006004000479ee */ /* 0x000e6200082c0000 */
[----:B------:R-:W-:Y:S01]  /*83b0*/  NOP ;  /* 0x0000000000007918 */ /* 0x000fe20000000000 */
[----:B------:R-:W-:Y:S01]  /*83c0*/  UIADD3 UR5, UPT, UPT, UR5, 0xf0, URZ ;  /* 0x000000f005057890 */ /* 0x000fe2000fffe0ff */
[--C-:B------:R-:W-:Y:S02]  /*83d0*/  HADD2.F32 R52, -RZ, R59.reuse.H0_H0 ;  /* 0x2000003bff347230 */ /* 0x100fe40000004100 */
[----:B------:R-:W-:Y:S01]  /*83e0*/  HADD2.F32 R53, -RZ, R59.H1_H1 ;  /* 0x3000003bff357230 */ /* 0x000fe20000004100 */
[----:B------:R-:W-:Y:S01]  /*83f0*/  UPRMT UR5, UR37, 0x654, UR5 ;  /* 0x0000065425057896 */ /* 0x000fe20008000005 */
[--C-:B------:R-:W-:Y:S02]  /*8400*/  HADD2.F32 R54, -RZ, R60.reuse.H0_H0 ;  /* 0x2000003cff367230 */ /* 0x100fe40000004100 */
[----:B------:R-:W-:Y:S02]  /*8410*/  HADD2.F32 R55, -RZ, R60.H1_H1 ;  /* 0x3000003cff377230 */ /* 0x000fe40000004100 */
[--C-:B------:R-:W-:Y:S02]  /*8420*/  HADD2.F32 R56, -RZ, R61.reuse.H0_H0 ;  /* 0x2000003dff387230 */ /* 0x100fe40000004100 */
[----:B------:R-:W-:Y:S02]  /*8430*/  HADD2.F32 R57, -RZ, R61.H1_H1 ;  /* 0x3000003dff397230 */ /* 0x000fe40000004100 */
[----:B-1----:R-:W-:Y:S01]  /*8440*/  SYNCS.ARRIVE.TRANS64.RED.A1T0 RZ, [UR5], RZ ;  /* 0x000000ffffff79a7 */ /* 0x002fe20008100405 */
[--C-:B------:R-:W-:Y:S02]  /*8450*/  HADD2.F32 R58, -RZ, R62.reuse.H0_H0 ;  /* 0x2000003eff3a7230 */ /* 0x100fe40000004100 */
[----:B------:R-:W-:Y:S02]  /*8460*/  HADD2.F32 R59, -RZ, R62.H1_H1 ;  /* 0x3000003eff3b7230 */ /* 0x000fe40000004100 */
[--C-:B------:R-:W-:Y:S02]  /*8470*/  HADD2.F32 R60, -RZ, R63.reuse.H0_H0 ;  /* 0x2000003fff3c7230 */ /* 0x100fe40000004100 */
[----:B------:R-:W-:Y:S02]  /*8480*/  HADD2.F32 R61, -RZ, R63.H1_H1 ;  /* 0x3000003fff3d7230 */ /* 0x000fe40000004100 */
[C---:B------:R-:W-:Y:S01]  /*8490*/  FMUL R4, R47.reuse, R4 ;  /* 0x000000042f047220 */ /* 0x040fe20000400000 */
[C---:B------:R-:W-:Y:S01]  /*84a0*/  FMUL R5, R47.reuse, R5 ;  /* 0x000000052f057220 */ /* 0x040fe20000400000 */
[C---:B------:R-:W-:Y:S01]  /*84b0*/  FMUL R6, R47.reuse, R6 ;  /* 0x000000062f067220 */ /* 0x040fe20000400000 */
[----:B------:R-:W-:Y:S01]  /*84c0*/  FMUL R7, R47, R7 ;  /* 0x000000072f077220 */ /* 0x000fe20000400000 */
[C---:B------:R-:W-:Y:S01]  /*84d0*/  FFMA R4, R49.reuse, R0, R4 ;  /* 0x0000000031047223 */ /* 0x040fe20000000004 */
[C---:B------:R-:W-:Y:S01]  /*84e0*/  FFMA R5, R49.reuse, R2, R5 ;  /* 0x0000000231057223 */ /* 0x040fe20000000005 */
[C---:B------:R-:W-:Y:S01]  /*84f0*/  FFMA R6, R49.reuse, R3, R6 ;  /* 0x0000000331067223 */ /* 0x040fe20000000006 */
[----:B------:R-:W-:Y:S01]  /*8500*/  FFMA R7, R49, R48, R7 ;  /* 0x0000003031077223 */ /* 0x000fe20000000007 */
[C---:B------:R-:W-:Y:S01]  /*8510*/  FMUL R8, R47.reuse, R8 ;  /* 0x000000082f087220 */ /* 0x040fe20000400000 */
[----:B------:R-:W-:Y:S01]  /*8520*/  FMUL R9, R47, R9 ;  /* 0x000000092f097220 */ /* 0x000fe20000400000 */
[----:B------:R-:W-:Y:S01]  /*8530*/  F2FP.F16.F32.PACK_AB R4, R5, R4 ;  /* 0x000000040504723e */ /* 0x000fe200000000ff */
[----:B------:R-:W-:Y:S01]  /*8540*/  FMUL R0, R47, R10 ;  /* 0x0000000a2f007220 */ /* 0x000fe20000400000 */
[----:B------:R-:W-:Y:S01]  /*8550*/  F2FP.F16.F32.PACK_AB R5, R7, R6 ;  /* 0x000000060705723e */ /* 0x000fe200000000ff */
[C---:B------:R-:W-:Y:S01]  /*8560*/  FFMA R8, R49.reuse, R50, R8 ;  /* 0x0000003231087223 */ /* 0x040fe20000000008 */
[C---:B------:R-:W-:Y:S01]  /*8570*/  FFMA R9, R49.reuse, R51, R9 ;  /* 0x0000003331097223 */ /* 0x040fe20000000009 */
[----:B------:R-:W-:Y:S01]  /*8580*/  FFMA R0, R49, R52, R0 ;  /* 0x0000003431007223 */ /* 0x000fe20000000000 */
[C---:B------:R-:W-:Y:S01]  /*8590*/  FMUL R2, R47.reuse, R11 ;  /* 0x0000000b2f027220 */ /* 0x040fe20000400000 */
[C---:B------:R-:W-:Y:S01]  /*85a0*/  FMUL R3, R47.reuse, R12 ;  /* 0x0000000c2f037220 */ /* 0x040fe20000400000 */
[----:B------:R-:W-:Y:S01]  /*85b0*/  FMUL R10, R47, R13 ;  /* 0x0000000d2f0a7220 */ /* 0x000fe20000400000 */
[----:B------:R-:W-:Y:S01]  /*85c0*/  F2FP.F16.F32.PACK_AB R6, R9, R8 ;  /* 0x000000080906723e */ /* 0x000fe200000000ff */
[C---:B------:R-:W-:Y:S01]  /*85d0*/  FFMA R2, R49.reuse, R53, R2 ;  /* 0x0000003531027223 */ /* 0x040fe20000000002 */
[C---:B------:R-:W-:Y:S01]  /*85e0*/  FFMA R3, R49.reuse, R54, R3 ;  /* 0x0000003631037223 */ /* 0x040fe20000000003 */
[----:B------:R-:W-:Y:S01]  /*85f0*/  FFMA R10, R49, R55, R10 ;  /* 0x00000037310a7223 */ /* 0x000fe2000000000a */
[C---:B------:R-:W-:Y:S01]  /*8600*/  FMUL R11, R47.reuse, R14 ;  /* 0x0000000e2f0b7220 */ /* 0x040fe20000400000 */
[C---:B------:R-:W-:Y:S01]  /*8610*/  FMUL R15, R47.reuse, R15 ;  /* 0x0000000f2f0f7220 */ /* 0x040fe20000400000 */
[C---:B------:R-:W-:Y:S01]  /*8620*/  FMUL R12, R47.reuse, R16 ;  /* 0x000000102f0c7220 */ /* 0x040fe20000400000 */
[----:B------:R-:W-:Y:S01]  /*8630*/  FMUL R13, R47, R17 ;  /* 0x000000112f0d7220 */ /* 0x000fe20000400000 */
[----:B------:R-:W-:Y:S01]  /*8640*/  FFMA R11, R49, R56, R11 ;  /* 0x00000038310b7223 */ /* 0x000fe2000000000b */
[----:B------:R-:W-:Y:S01]  /*8650*/  FMUL R14, R47, R18 ;  /* 0x000000122f0e7220 */ /* 0x000fe20000400000 */
[----:B------:R-:W-:Y:S01]  /*8660*/  FFMA R15, R49, R57, R15 ;  /* 0x00000039310f7223 */ /* 0x000fe2000000000f */
[--C-:B------:R-:W-:Y:S02]  /*8670*/  HADD2.F32 R62, -RZ, R68.reuse.H0_H0 ;  /* 0x20000044ff3e7230 */ /* 0x100fe40000004100 */
[----:B------:R-:W-:Y:S01]  /*8680*/  FMUL R19, R47, R19 ;  /* 0x000000132f137220 */ /* 0x000fe20000400000 */
[----:B------:R-:W-:Y:S01]  /*8690*/  F2FP.F16.F32.PACK_AB R7, R2, R0 ;  /* 0x000000000207723e */ /* 0x000fe200000000ff */
[----:B------:R-:W-:Y:S01]  /*86a0*/  FFMA R12, R49, R58, R12 ;  /* 0x0000003a310c7223 */ /* 0x000fe2000000000c */
[----:B------:R-:W-:Y:S02]  /*86b0*/  HADD2.F32 R63, -RZ, R68.H1_H1 ;  /* 0x30000044ff3f7230 */ /* 0x000fe40000004100 */
[----:B------:R-:W-:Y:S01]  /*86c0*/  FMUL R16, R47, R20 ;  /* 0x000000142f107220 */ /* 0x000fe20000400000 */
[----:B------:R-:W-:Y:S01]  /*86d0*/  FFMA R13, R49, R59, R13 ;  /* 0x0000003b310d7223 */ /* 0x000fe2000000000d */
[----:B------:R1:W-:Y:S01]  /*86e0*/  STS.128 [R100+0x6000], R4 ;  /* 0x0060000464007388 */ /* 0x0003e20000000c00 */
[--C-:B------:R-:W-:Y:S02]  /*86f0*/  HADD2.F32 R64, -RZ, R69.reuse.H0_H0 ;  /* 0x20000045ff407230 */ /* 0x100fe40000004100 */
[----:B------:R-:W-:Y:S01]  /*8700*/  FMUL R17, R47, R21 ;  /* 0x000000152f117220 */ /* 0x000fe20000400000 */
[----:B------:R-:W-:Y:S01]  /*8710*/  FFMA R14, R49, R60, R14 ;  /* 0x0000003c310e7223 */ /* 0x000fe2000000000e */
[----:B------:R-:W-:Y:S02]  /*8720*/  HADD2.F32 R65, -RZ, R69.H1_H1 ;  /* 0x30000045ff417230 */ /* 0x000fe40000004100 */
[----:B------:R-:W-:Y:S01]  /*8730*/  FMUL R18, R47, R22 ;  /* 0x000000162f127220 */ /* 0x000fe20000400000 */
[----:B------:R-:W-:Y:S01]  /*8740*/  FFMA R19, R49, R61, R19 ;  /* 0x0000003d31137223 */ /* 0x000fe20000000013 */
        /* <DEDUP_REMOVED lines=11> */
[----:B------:R-:W-:Y:S01]  /*8800*/  F2FP.F16.F32.PACK_AB R8, R10, R3 ;  /* 0x000000030a08723e */ /* 0x000fe200000000ff */
[----:B------:R-:W-:Y:S01]  /*8810*/  FFMA R23, R49, R65, R23 ;  /* 0x0000004131177223 */ /* 0x000fe20000000017 */
[----:B------:R-:W-:Y:S01]  /*8820*/  F2FP.F16.F32.PACK_AB R9, R15, R11 ;  /* 0x0000000b0f09723e */ /* 0x000fe200000000ff */
[--C-:B------:R-:W-:Y:S02]  /*8830*/  HADD2.F32 R70, -RZ, R76.reuse.H0_H0 ;  /* 0x2000004cff467230 */ /* 0x100fe40000004100 */
[----:B------:R-:W-:Y:S01]  /*8840*/  FMUL R27, R47, R27 ;  /* 0x0000001b2f1b7220 */ /* 0x000fe20000400000 */
[----:B------:R-:W-:Y:S01]  /*8850*/  F2FP.F16.F32.PACK_AB R10, R13, R12 ;  /* 0x0000000c0d0a723e */ /* 0x000fe200000000ff */
[----:B------:R-:W-:Y:S01]  /*8860*/  FFMA R20, R49, R66, R20 ;  /* 0x0000004231147223 */ /* 0x000fe20000000014 */
[----:B------:R-:W-:Y:S01]  /*8870*/  F2FP.F16.F32.PACK_AB R11, R19, R14 ;  /* 0x0000000e130b723e */ /* 0x000fe200000000ff */
[----:B------:R-:W-:Y:S02]  /*8880*/  HADD2.F32 R71, -RZ, R76.H1_H1 ;  /* 0x3000004cff477230 */ /* 0x000fe40000004100 */
[----:B------:R-:W-:Y:S01]  /*8890*/  FMUL R24, R47, R28 ;  /* 0x0000001c2f187220 */ /* 0x000fe20000400000 */
[----:B------:R-:W-:Y:S01]  /*88a0*/  FFMA R21, R49, R67, R21 ;  /* 0x0000004331157223 */ /* 0x000fe20000000015 */
[--C-:B------:R-:W-:Y:S01]  /*88b0*/  HADD2.F32 R72, -RZ, R77.reuse.H0_H0 ;  /* 0x2000004dff487230 */ /* 0x100fe20000004100 */
[----:B------:R1:W-:Y:S01]  /*88c0*/  STS.128 [R99+0x6010], R8 ;  /* 0x0060100863007388 */ /* 0x0003e20000000c00 */
        /* <DEDUP_REMOVED lines=49> */
.L_x_126:
[----:B------:R-:W-:Y:S05]  /*8be0*/  BSYNC.RECONVERGENT B0 ;  /* 0x0000000000007941 */ /* 0x000fea0003800200 */
.L_x_125:
[----:B------:R-:W-:Y:S01]  /*8bf0*/  BAR.SYNC.DEFER_BLOCKING 0x1, 0x80 ;  /* 0x0042000000007b1d */ /* 0x000fe20000010000 */
[----:B------:R-:W-:Y:S01]  /*8c00*/  UISETP.NE.AND UP0, UPT, UR49, -0x4, UPT ;  /* 0xfffffffc3100788c */ /* 0x000fe2000bf05270 */
[----:B------:R-:W-:Y:S08]  /*8c10*/  IADD3 R45, PT, PT, R45, 0x1, RZ ;  /* 0x000000012d2d7810 */ /* 0x000ff00007ffe0ff */
[----:B------:R-:W-:Y:S05]  /*8c20*/  BRA.U !UP0, `(.L_x_127) ;  /* 0x0000000108287547 */ /* 0x000fea000b800000 */
[----:B------:R-:W-:Y:S01]  /*8c30*/  ISETP.NE.AND P0, PT, R107, RZ, PT ;  /* 0x000000ff6b00720c */ /* 0x000fe20003f05270 */
[----:B------:R-:W-:Y:S01]  /*8c40*/  IMAD.U32 R2, RZ, RZ, UR51 ;  /* 0x00000033ff027e24 */ /* 0x000fe2000f8e00ff */
[----:B------:R-:W-:Y:S01]  /*8c50*/  UIADD3 UR51, UPT, UPT, UR51, 0x1, URZ ;  /* 0x0000000133337890 */ /* 0x000fe2000fffe0ff */
[----:B------:R-:W-:Y:S03]  /*8c60*/  IMAD.U32 R0, RZ, RZ, UR37 ;  /* 0x00000025ff007e24 */ /* 0x000fe6000f8e00ff */
[----:B------:R-:W-:Y:S04]  /*8c70*/  UISETP.NE.AND UP0, UPT, UR51, 0x4, UPT ;  /* 0x000000043300788c */ /* 0x000fe8000bf05270 */
[----:B------:R-:W-:Y:S03]  /*8c80*/  USEL UR51, UR51, URZ, UP0 ;  /* 0x000000ff33337287 */ /* 0x000fe60008000000 */
[----:B------:R-:W-:Y:S05]  /*8c90*/  @P0 LEA R2, R2, UR48, 0x3 ;  /* 0x0000003002020c11 */ /* 0x000fea000f8e18ff */
[----:B------:R-:W-:Y:S05]  /*8ca0*/  @P0 VIADD R2, R2, 0x80 ;  /* 0x0000008002020836 */ /* 0x000fea0000000000 */
[----:B------:R-:W-:Y:S04]  /*8cb0*/  @P0 PRMT R0, R0, 0x654, R2 ;  /* 0x0000065400000816 */ /* 0x000fe80000000002 */
[----:B------:R2:W-:Y:S03]  /*8cc0*/  @P0 SYNCS.ARRIVE.TRANS64.RED.A1T0 RZ, [R0+URZ], RZ ;  /* 0x000000ff00ff09a7 */ /* 0x0005e600081004ff */
.L_x_127:
[----:B------:R-:W-:Y:S01]  /*8cd0*/  ISETP.NE.AND P2, PT, R103, RZ, PT ;  /* 0x000000ff6700720c */ /* 0x000fe20003f45270 */
[----:B------:R-:W-:Y:S01]  /*8ce0*/  UIADD3 UR49, UPT, UPT, UR49, 0x4, URZ ;  /* 0x0000000431317890 */ /* 0x000fe2000fffe0ff */
[----:B------:R-:W-:Y:S01]  /*8cf0*/  ISETP.NE.AND P0, PT, R105, 0x2, PT ;  /* 0x000000026900780c */ /* 0x000fe20003f05270 */
[----:B------:R-:W-:Y:S01]  /*8d00*/  IMAD.IADD R14, R43, 0x1, R86 ;  /* 0x000000012b0e7824 */ /* 0x000fe200078e0256 */
[----:B------:R-:W-:Y:S01]  /*8d10*/  ISETP.NE.AND P1, PT, R45, 0x4, PT ;  /* 0x000000042d00780c */ /* 0x000fe20003f25270 */
[----:B------:R-:W-:Y:S01]  /*8d20*/  IMAD.IADD R15, R44, 0x1, R87 ;  /* 0x000000012c0f7824 */ /* 0x000fe200078e0257 */
[----:B------:R-:W-:Y:S02]  /*8d30*/  SEL R2, RZ, 0x1, P0 ;  /* 0x00000001ff027807 */ /* 0x000fe40000000000 */
[----:B--2---:R-:W-:Y:S02]  /*8d40*/  SEL R0, RZ, 0x1, P1 ;  /* 0x00000001ff007807 */ /* 0x004fe40000800000 */
[----:B------:R-:W-:Y:S02]  /*8d50*/  LOP3.LUT R95, R95, R2, RZ, 0x3c, !PT ;  /* 0x000000025f5f7212 */ /* 0x000fe400078e3cff */
[----:B------:R-:W-:Y:S02]  /*8d60*/  LOP3.LUT R96, R96, R0, RZ, 0x3c, !PT ;  /* 0x0000000060607212 */ /* 0x000fe400078e3cff */
[----:B------:R-:W-:Y:S02]  /*8d70*/  @P2 R2UR UR36, R94 ;  /* 0x000000005e2422ca */ /* 0x000fe400000e0000 */
[----:B------:R-:W-:Y:S02]  /*8d80*/  SEL R105, R105, RZ, P0 ;  /* 0x000000ff69697207 */ /* 0x000fe40000000000 */
[----:B------:R-:W-:Y:S01]  /*8d90*/  SEL R45, R45, RZ, P1 ;  /* 0x000000ff2d2d7207 */ /* 0x000fe20000800000 */
[----:B------:R-:W-:Y:S10]  /*8da0*/  @P2 BRA `(.L_x_128) ;  /* 0xffffffc000502947 */ /* 0x000ff4000383ffff */
[----:B------:R-:W-:-:S09]  /*8db0*/  UISETP.NE.AND UP0, UPT, UR50, URZ, UPT ;  /* 0x000000ff3200728c */ /* 0x000fd2000bf05270 */
[----:B------:R-:W-:Y:S05]  /*8dc0*/  BRA.U !UP0, `(.L_x_129) ;  /* 0x0000000108487547 */ /* 0x000fea000b800000 */
[----:B------:R-:W2:Y:S02]  /*8dd0*/  LDCU.64 UR4, c[0x0][0x890] ;  /* 0x00011200ff0477ac */ /* 0x000ea40008000a00 */
[----:B--2---:R-:W-:-:S04]  /*8de0*/  UISETP.NE.U32.AND UP0, UPT, UR4, URZ, UPT ;  /* 0x000000ff0400728c */ /* 0x004fc8000bf05070 */
[----:B------:R-:W-:-:S09]  /*8df0*/  UISETP.NE.AND.EX UP0, UPT, UR5, URZ, UPT, UP0 ;  /* 0x000000ff0500728c */ /* 0x000fd2000bf05300 */
[----:B------:R-:W-:Y:S05]  /*8e00*/  BRA.U UP0, `(.L_x_130) ;  /* 0x00000001000c7547 */ /* 0x000fea000b800000 */
[----:B------:R-:W-:-:S13]  /*8e10*/  FSETP.NEU.AND P0, PT, R49, RZ, PT ;  /* 0x000000ff3100720b */ /* 0x000fda0003f0d000 */
[----:B------:R-:W-:Y:S05]  /*8e20*/  @!P0 EXIT ;  /* 0x000000000000894d */ /* 0x000fea0003800000 */
[----:B------:R-:W-:Y:S05]  /*8e30*/  BRA `(.L_x_129) ;  /* 0x00000000002c7947 */ /* 0x000fea0003800000 */
.L_x_130:
[----:B------:R-:W-:Y:S01]  /*8e40*/  ISETP.NE.AND P0, PT, R104, RZ, PT ;  /* 0x000000ff6800720c */ /* 0x000fe20003f05270 */
[----:B------:R-:W-:-:S12]  /*8e50*/  BSSY.RECONVERGENT B0, `(.L_x_129) ;  /* 0x0000009000007945 */ /* 0x000fd80003800200 */
[----:B------:R-:W-:Y:S05]  /*8e60*/  @P0 BRA `(.L_x_131) ;  /* 0x0000000000140947 */ /* 0x000fea0003800000 */
[----:B------:R-:W2:Y:S02]  /*8e70*/  LDCU.64 UR4, c[0x0][0x888] ;  /* 0x00011100ff0477ac */ /* 0x000ea40008000a00 */
[----:B--2---:R-:W-:-:S04]  /*8e80*/  ISETP.NE.U32.AND P0, PT, RZ, UR4, PT ;  /* 0x00000004ff007c0c */ /* 0x004fc8000bf05070 */
[----:B------:R-:W-:-:S13]  /*8e90*/  ISETP.NE.AND.EX P0, PT, RZ, UR5, PT, P0 ;  /* 0x00000005ff007c0c */ /* 0x000fda000bf05300 */
[----:B------:R-:W-:Y:S05]  /*8ea0*/  @!P0 EXIT ;  /* 0x000000000000894d */ /* 0x000fea0003800000 */
[----:B------:R-:W-:Y:S05]  /*8eb0*/  BRA `(.L_x_132) ;  /* 0x0000000000087947 */ /* 0x000fea0003800000 */
.L_x_131:
[----:B------:R-:W-:-:S13]  /*8ec0*/  FSETP.NEU.AND P0, PT, R49, RZ, PT ;  /* 0x000000ff3100720b */ /* 0x000fda0003f0d000 */
[----:B------:R-:W-:Y:S05]  /*8ed0*/  @!P0 EXIT ;  /* 0x000000000000894d */ /* 0x000fea0003800000 */
.L_x_132:
[----:B------:R-:W-:Y:S05]  /*8ee0*/  BSYNC.RECONVERGENT B0 ;  /* 0x0000000000007941 */ /* 0x000fea0003800200 */
.L_x_129:
[----:B------:R-:W-:Y:S01]  /*8ef0*/  ULEA UR4, UR51, UR48, 0x3 ;  /* 0x0000003033047291 */ /* 0x000fe2000f8e18ff */
[----:B------:R-:W-:-:S04]  /*8f00*/  DEPBAR.LE SB0, 0x0 ;  /* 0x000080000000791a */ /* 0x000fc80000000000 */
[----:B------:R-:W-:-:S04]  /*8f10*/  UIADD3 UR4, UPT, UPT, UR4, 0x80, URZ ;  /* 0x0000008004047890 */ /* 0x000fc8000fffe0ff */
[----:B------:R-:W-:-:S09]  /*8f20*/  UPRMT UR4, UR37, 0x654, UR4 ;  /* 0x0000065425047896 */ /* 0x000fd20008000004 */
[----:B------:R-:W-:Y:S01]  /*8f30*/  SYNCS.ARRIVE.TRANS64.RED.A1T0 RZ, [UR4], RZ ;  /* 0x000000ffffff79a7 */ /* 0x000fe20008100404 */
[----:B------:R-:W-:Y:S05]  /*8f40*/  EXIT ;  /* 0x000000000000794d */ /* 0x000fea0003800000 */
.L_x_19:
[----:B--2---:R2:W1:Y:S02]  /*8f50*/  SYNCS.PHASECHK.TRANS64.TRYWAIT P0, [R2+URZ+0x120], R3 ;  /* 0x00012003020075a7 */ /* 0x00446400080011ff */
[----:B-1----:R-:W-:Y:S05]  /*8f60*/  @!P0 NANOSLEEP.SYNCS 0x989680 ;  /* 0x009896800000895d */ /* 0x002fea0003900000 */
[----:B------:R-:W1:Y:S02]  /*8f70*/  @!P0 SYNCS.PHASECHK.TRANS64 P0, [R2+URZ+0x120], R3 ;  /* 0x00012003020085a7 */ /* 0x000e6400080010ff */
[----:B-1----:R-:W-:Y:S05]  /*8f80*/  @!P0 BRA `(.L_x_19) ;  /* 0xfffffffc00f08947 */ /* 0x002fea000383ffff */
[----:B------:R-:W-:Y:S05]  /*8f90*/  BRA `(.L_x_133) ;  /* 0xffffff8400a07947 */ /* 0x000fea000383ffff */
.L_x_22:
[----:B-1----:R-:W-:-:S07]  /*8fa0*/  MOV R2, UR33 ;  /* 0x0000002100027c02 */ /* 0x002fce0008000f00 */
.L_x_134:
[----:B-1----:R1:W2:Y:S02]  /*8fb0*/  SYNCS.PHASECHK.TRANS64.TRYWAIT P0, [R2+URZ+0x30], R4 ;  /* 0x00003004020075a7 */ /* 0x0022a400080011ff */
[----:B--2---:R-:W-:Y:S05]  /*8fc0*/  @!P0 NANOSLEEP.SYNCS 0x989680 ;  /* 0x009896800000895d */ /* 0x004fea0003900000 */
[----:B------:R-:W2:Y:S02]  /*8fd0*/  @!P0 SYNCS.PHASECHK.TRANS64 P0, [R2+URZ+0x30], R4 ;  /* 0x00003004020085a7 */ /* 0x000ea400080010ff */
[----:B--2---:R-:W-:Y:S05]  /*8fe0*/  @!P0 BRA `(.L_x_134) ;  /* 0xfffffffc00f08947 */ /* 0x004fea000383ffff */
[----:B------:R-:W-:Y:S05]  /*8ff0*/  BRA `(.L_x_21) ;  /* 0xffffff8400f87947 */ /* 0x000fea000383ffff */
.L_x_28:
[----:B-1----:R-:W-:-:S07]  /*9000*/  MOV R2, UR33 ;  /* 0x0000002100027c02 */ /* 0x002fce0008000f00 */
.L_x_135:
[----:B-1----:R1:W2:Y:S02]  /*9010*/  SYNCS.PHASECHK.TRANS64.TRYWAIT P0, [R2+URZ+0x30], R4 ;  /* 0x00003004020075a7 */ /* 0x0022a400080011ff */
[----:B--2---:R-:W-:Y:S05]  /*9020*/  @!P0 NANOSLEEP.SYNCS 0x989680 ;  /* 0x009896800000895d */ /* 0x004fea0003900000 */
[----:B------:R-:W2:Y:S02]  /*9030*/  @!P0 SYNCS.PHASECHK.TRANS64 P0, [R2+URZ+0x30], R4 ;  /* 0x00003004020085a7 */ /* 0x000ea400080010ff */
[----:B--2---:R-:W-:Y:S05]  /*9040*/  @!P0 BRA `(.L_x_135) ;  /* 0xfffffffc00f08947 */ /* 0x004fea000383ffff */
[----:B------:R-:W-:Y:S05]  /*9050*/  BRA `(.L_x_27) ;  /* 0xffffff8800cc7947 */ /* 0x000fea000383ffff */
.L_x_32:
[----:B-1----:R1:W2:Y:S02]  /*9060*/  SYNCS.PHASECHK.TRANS64.TRYWAIT P0, [R2+URZ+0xb0], R3 ;  /* 0x0000b003020075a7 */ /* 0x0022a400080011ff */
[----:B--2---:R-:W-:Y:S05]  /*9070*/  @!P0 NANOSLEEP.SYNCS 0x989680 ;  /* 0x009896800000895d */ /* 0x004fea0003900000 */
[----:B------:R-:W2:Y:S02]  /*9080*/  @!P0 SYNCS.PHASECHK.TRANS64 P0, [R2+URZ+0xb0], R3 ;  /* 0x0000b003020085a7 */ /* 0x000ea400080010ff */
[----:B--2---:R-:W-:Y:S05]  /*9090*/  @!P0 BRA `(.L_x_32) ;  /* 0xfffffffc00f08947 */ /* 0x004fea000383ffff */
[----:B------:R-:W-:Y:S05]  /*90a0*/  BRA `(.L_x_136) ;  /* 0xffffff8c00787947 */ /* 0x000fea000383ffff */
.L_x_36:
[----:B----4-:R-:W-:-:S07]  /*90b0*/  MOV R0, UR5 ;  /* 0x0000000500007c02 */ /* 0x010fce0008000f00 */
.L_x_137:
[----:B-1----:R1:W2:Y:S02]  /*90c0*/  SYNCS.PHASECHK.TRANS64.TRYWAIT P0, [R0+URZ], R2 ;  /* 0x00000002000075a7 */ /* 0x0022a400080011ff */
[----:B--2---:R-:W-:Y:S05]  /*90d0*/  @!P0 NANOSLEEP.SYNCS 0x989680 ;  /* 0x009896800000895d */ /* 0x004fea0003900000 */
[----:B------:R-:W2:Y:S02]  /*90e0*/  @!P0 SYNCS.PHASECHK.TRANS64 P0, [R0+URZ], R2 ;  /* 0x00000002000085a7 */ /* 0x000ea400080010ff */
[----:B--2---:R-:W-:Y:S05]  /*90f0*/  @!P0 BRA `(.L_x_137) ;  /* 0xfffffffc00f08947 */ /* 0x004fea000383ffff */
[----:B------:R-:W-:Y:S05]  /*9100*/  BRA `(.L_x_138) ;  /* 0xffffff9000e87947 */ /* 0x000fea000383ffff */
.L_x_37:
[----:B----4-:R-:W-:-:S07]  /*9110*/  MOV R0, UR5 ;  /* 0x0000000500007c02 */ /* 0x010fce0008000f00 */
.L_x_139:
[----:B-1----:R1:W2:Y:S02]  /*9120*/  SYNCS.PHASECHK.TRANS64.TRYWAIT P0, [R0+URZ], R3 ;  /* 0x00000003000075a7 */ /* 0x0022a400080011ff */
[----:B--2---:R-:W-:Y:S05]  /*9130*/  @!P0 NANOSLEEP.SYNCS 0x989680 ;  /* 0x009896800000895d */ /* 0x004fea0003900000 */
[----:B------:R-:W2:Y:S02]  /*9140*/  @!P0 SYNCS.PHASECHK.TRANS64 P0, [R0+URZ], R3 ;  /* 0x00000003000085a7 */ /* 0x000ea400080010ff */
[----:B--2---:R-:W-:Y:S05]  /*9150*/  @!P0 BRA `(.L_x_139) ;  /* 0xfffffffc00f08947 */ /* 0x004fea000383ffff */
[----:B------:R-:W-:Y:S05]  /*9160*/  BRA `(.L_x_140) ;  /* 0xffffff9000f47947 */ /* 0x000fea000383ffff */
.L_x_38:
[----:B----4-:R-:W-:-:S07]  /*9170*/  MOV R0, UR5 ;  /* 0x0000000500007c02 */ /* 0x010fce0008000f00 */
.L_x_141:
[----:B-1----:R1:W2:Y:S02]  /*9180*/  SYNCS.PHASECHK.TRANS64.TRYWAIT P0, [R0+URZ], R3 ;  /* 0x00000003000075a7 */ /* 0x0022a400080011ff */
[----:B--2---:R-:W-:Y:S05]  /*9190*/  @!P0 NANOSLEEP.SYNCS 0x989680 ;  /* 0x009896800000895d */ /* 0x004fea0003900000 */
[----:B------:R-:W2:Y:S02]  /*91a0*/  @!P0 SYNCS.PHASECHK.TRANS64 P0, [R0+URZ], R3 ;  /* 0x00000003000085a7 */ /* 0x000ea400080010ff */
[----:B--2---:R-:W-:Y:S05]  /*91b0*/  @!P0 BRA `(.L_x_141) ;  /* 0xfffffffc00f08947 */ /* 0x004fea000383ffff */
[----:B------:R-:W-:Y:S05]  /*91c0*/  BRA `(.L_x_142) ;  /* 0xffffff9400007947 */ /* 0x000fea000383ffff */
.L_x_39:
[----:B----4-:R-:W-:-:S07]  /*91d0*/  MOV R0, UR5 ;  /* 0x0000000500007c02 */ /* 0x010fce0008000f00 */
.L_x_143:
[----:B-1----:R1:W2:Y:S02]  /*91e0*/  SYNCS.PHASECHK.TRANS64.TRYWAIT P0, [R0+URZ], R3 ;  /* 0x00000003000075a7 */ /* 0x0022a400080011ff */
[----:B--2---:R-:W-:Y:S05]  /*91f0*/  @!P0 NANOSLEEP.SYNCS 0x989680 ;  /* 0x009896800000895d */ /* 0x004fea0003900000 */
[----:B------:R-:W2:Y:S02]  /*9200*/  @!P0 SYNCS.PHASECHK.TRANS64 P0, [R0+URZ], R3 ;  /* 0x00000003000085a7 */ /* 0x000ea400080010ff */
[----:B--2---:R-:W-:Y:S05]  /*9210*/  @!P0 BRA `(.L_x_143) ;  /* 0xfffffffc00f08947 */ /* 0x004fea000383ffff */
[----:B------:R-:W-:Y:S05]  /*9220*/  BRA `(.L_x_144) ;  /* 0xffffff94000c7947 */ /* 0x000fea000383ffff */
.L_x_40:
[----:B----4-:R-:W-:-:S07]  /*9230*/  MOV R0, UR5 ;  /* 0x0000000500007c02 */ /* 0x010fce0008000f00 */
.L_x_145:
[----:B-1----:R1:W2:Y:S02]  /*9240*/  SYNCS.PHASECHK.TRANS64.TRYWAIT P0, [R0+URZ], R3 ;  /* 0x00000003000075a7 */ /* 0x0022a400080011ff */
[----:B--2---:R-:W-:Y:S05]  /*9250*/  @!P0 NANOSLEEP.SYNCS 0x989680 ;  /* 0x009896800000895d */ /* 0x004fea0003900000 */
[----:B------:R-:W2:Y:S02]  /*9260*/  @!P0 SYNCS.PHASECHK.TRANS64 P0, [R0+URZ], R3 ;  /* 0x00000003000085a7 */ /* 0x000ea400080010ff */
[----:B--2---:R-:W-:Y:S05]  /*9270*/  @!P0 BRA `(.L_x_145) ;  /* 0xfffffffc00f08947 */ /* 0x004fea000383ffff */
[----:B------:R-:W-:Y:S05]  /*9280*/  BRA `(.L_x_146) ;  /* 0xffffff9400187947 */ /* 0x000fea000383ffff */
.L_x_43:
[----:B-1----:R1:W2:Y:S02]  /*9290*/  SYNCS.PHASECHK.TRANS64.TRYWAIT P0, [R0+URZ+0x110], R4 ;  /* 0x00011004000075a7 */ /* 0x0022a400080011ff */
[----:B--2---:R-:W-:Y:S05]  /*92a0*/  @!P0 NANOSLEEP.SYNCS 0x989680 ;  /* 0x009896800000895d */ /* 0x004fea0003900000 */
[----:B------:R-:W2:Y:S02]  /*92b0*/  @!P0 SYNCS.PHASECHK.TRANS64 P0, [R0+URZ+0x110], R4 ;  /* 0x00011004000085a7 */ /* 0x000ea400080010ff */
[----:B--2---:R-:W-:Y:S05]  /*92c0*/  @!P0 BRA `(.L_x_43) ;  /* 0xfffffffc00f08947 */ /* 0x004fea000383ffff */
[----:B------:R-:W-:Y:S05]  /*92d0*/  BRA `(.L_x_147) ;  /* 0xffffff9400747947 */ /* 0x000fea000383ffff */
.L_x_44:
[----:B------:R-:W-:-:S07]  /*92e0*/  MOV R0, UR5 ;  /* 0x0000000500007c02 */ /* 0x000fce0008000f00 */
.L_x_148:
[----:B-1----:R1:W2:Y:S02]  /*92f0*/  SYNCS.PHASECHK.TRANS64.TRYWAIT P0, [R0+URZ+0xc0], R5 ;  /* 0x0000c005000075a7 */ /* 0x0022a400080011ff */
[----:B--2---:R-:W-:Y:S05]  /*9300*/  @!P0 NANOSLEEP.SYNCS 0x989680 ;  /* 0x009896800000895d */ /* 0x004fea0003900000 */
[----:B------:R-:W2:Y:S02]  /*9310*/  @!P0 SYNCS.PHASECHK.TRANS64 P0, [R0+URZ+0xc0], R5 ;  /* 0x0000c005000085a7 */ /* 0x000ea400080010ff */
[----:B--2---:R-:W-:Y:S05]  /*9320*/  @!P0 BRA `(.L_x_148) ;  /* 0xfffffffc00f08947 */ /* 0x004fea000383ffff */
[----:B------:R-:W-:Y:S05]  /*9330*/  BRA `(.L_x_149) ;  /* 0xffffff9400847947 */ /* 0x000fea000383ffff */
.L_x_45:
[----:B-1----:R1:W2:Y:S02]  /*9340*/  SYNCS.PHASECHK.TRANS64.TRYWAIT P1, [R0+URZ+0xb0], R4 ;  /* 0x0000b004000075a7 */ /* 0x0022a400080211ff */
[----:B--2---:R-:W-:Y:S05]  /*9350*/  @!P1 NANOSLEEP.SYNCS 0x989680 ;  /* 0x009896800000995d */ /* 0x004fea0003900000 */
[----:B------:R-:W2:Y:S02]  /*9360*/  @!P1 SYNCS.PHASECHK.TRANS64 P1, [R0+URZ+0xb0], R4 ;  /* 0x0000b004000095a7 */ /* 0x000ea400080210ff */
[----:B--2---:R-:W-:Y:S05]  /*9370*/  @!P1 BRA `(.L_x_45) ;  /* 0xfffffffc00f09947 */ /* 0x004fea000383ffff */
[----:B------:R-:W-:Y:S05]  /*9380*/  BRA `(.L_x_150) ;  /* 0xffffff9400b47947 */ /* 0x000fea000383ffff */
.L_x_48:
[----:B------:R-:W-:-:S07]  /*9390*/  MOV R0, UR5 ;  /* 0x0000000500007c02 */ /* 0x000fce0008000f00 */
.L_x_151:
[----:B-1----:R1:W2:Y:S02]  /*93a0*/  SYNCS.PHASECHK.TRANS64.TRYWAIT P0, [R0+URZ+0xc0], R2 ;  /* 0x0000c002000075a7 */ /* 0x0022a400080011ff */
[----:B--2---:R-:W-:Y:S05]  /*93b0*/  @!P0 NANOSLEEP.SYNCS 0x989680 ;  /* 0x009896800000895d */ /* 0x004fea0003900000 */
[----:B------:R-:W2:Y:S02]  /*93c0*/  @!P0 SYNCS.PHASECHK.TRANS64 P0, [R0+URZ+0xc0], R2 ;  /* 0x0000c002000085a7 */ /* 0x000ea400080010ff */
[----:B--2---:R-:W-:Y:S05]  /*93d0*/  @!P0 BRA `(.L_x_151) ;  /* 0xfffffffc00f08947 */ /* 0x004fea000383ffff */
[----:B------:R-:W-:Y:S05]  /*93e0*/  BRA `(.L_x_47) ;  /* 0xffffff9800087947 */ /* 0x000fea000383ffff */
.L_x_55:
[----:B-1----:R1:W2:Y:S02]  /*93f0*/  SYNCS.PHASECHK.TRANS64.TRYWAIT P1, [R0+URZ+0xb0], R2 ;  /* 0x0000b002000075a7 */ /* 0x0022a400080211ff */
[----:B--2---:R-:W-:Y:S05]  /*9400*/  @!P1 NANOSLEEP.SYNCS 0x989680 ;  /* 0x009896800000995d */ /* 0x004fea0003900000 */
[----:B------:R-:W2:Y:S02]  /*9410*/  @!P1 SYNCS.PHASECHK.TRANS64 P1, [R0+URZ+0xb0], R2 ;  /* 0x0000b002000095a7 */ /* 0x000ea400080210ff */
[----:B--2---:R-:W-:Y:S05]  /*9420*/  @!P1 BRA `(.L_x_55) ;  /* 0xfffffffc00f09947 */ /* 0x004fea000383ffff */
[----:B------:R-:W-:Y:S05]  /*9430*/  BRA `(.L_x_152) ;  /* 0xffffff9c00787947 */ /* 0x000fea000383ffff */
.L_x_56:
[----:B------:R-:W-:-:S07]  /*9440*/  MOV R2, UR7 ;  /* 0x0000000700027c02 */ /* 0x000fce0008000f00 */
.L_x_153:
[----:B-1----:R1:W2:Y:S02]  /*9450*/  SYNCS.PHASECHK.TRANS64.TRYWAIT P0, [R2+URZ+0xf0], R0 ;  /* 0x0000f000020075a7 */ /* 0x0022a400080011ff */
[----:B--2---:R-:W-:Y:S05]  /*9460*/  @!P0 NANOSLEEP.SYNCS 0x989680 ;  /* 0x009896800000895d */ /* 0x004fea0003900000 */
[----:B------:R-:W2:Y:S02]  /*9470*/  @!P0 SYNCS.PHASECHK.TRANS64 P0, [R2+URZ+0xf0], R0 ;  /* 0x0000f000020085a7 */ /* 0x000ea400080010ff */
[----:B--2---:R-:W-:Y:S05]  /*9480*/  @!P0 BRA `(.L_x_153) ;  /* 0xfffffffc00f08947 */ /* 0x004fea000383ffff */
[----:B------:R-:W-:Y:S05]  /*9490*/  BRA `(.L_x_154) ;  /* 0xffffff9c00b07947 */ /* 0x000fea000383ffff */
.L_x_59:
[----:B------:R-:W-:Y:S07]  /*94a0*/  MOV R0, UR6 ;  /* 0x0000000600007c02 */ /* 0x000fee0008000f00 */
.L_x_155:
[----:B-1----:R1:W2:Y:S02]  /*94b0*/  SYNCS.PHASECHK.TRANS64.TRYWAIT P0, [R0+URZ], R2 ;  /* 0x00000002000075a7 */ /* 0x0022a400080011ff */
[----:B--2---:R-:W-:Y:S05]  /*94c0*/  @!P0 NANOSLEEP.SYNCS 0x989680 ;  /* 0x009896800000895d */ /* 0x004fea0003900000 */
[----:B------:R-:W2:Y:S02]  /*94d0*/  @!P0 SYNCS.PHASECHK.TRANS64 P0, [R0+URZ], R2 ;  /* 0x00000002000085a7 */ /* 0x000ea400080010ff */
[----:B--2---:R-:W-:Y:S05]  /*94e0*/  @!P0 BRA `(.L_x_155) ;  /* 0xfffffffc00f08947 */ /* 0x004fea000383ffff */
[----:B------:R-:W-:Y:S05]  /*94f0*/  BRA `(.L_x_58) ;  /* 0xffffff9c00cc7947 */ /* 0x000fea000383ffff */
.L_x_62:
[----:B------:R-:W-:-:S07]  /*9500*/  MOV R0, UR6 ;  /* 0x0000000600007c02 */ /* 0x000fce0008000f00 */
.L_x_156:
[----:B--2---:R2:W4:Y:S02]  /*9510*/  SYNCS.PHASECHK.TRANS64.TRYWAIT P0, [R0+URZ], R2 ;  /* 0x00000002000075a7 */ /* 0x00452400080011ff */
[----:B----4-:R-:W-:Y:S05]  /*9520*/  @!P0 NANOSLEEP.SYNCS 0x989680 ;  /* 0x009896800000895d */ /* 0x010fea0003900000 */
[----:B------:R-:W4:Y:S02]  /*9530*/  @!P0 SYNCS.PHASECHK.TRANS64 P0, [R0+URZ], R2 ;  /* 0x00000002000085a7 */ /* 0x000f2400080010ff */
[----:B----4-:R-:W-:Y:S05]  /*9540*/  @!P0 BRA `(.L_x_156) ;  /* 0xfffffffc00f08947 */ /* 0x010fea000383ffff */
[----:B------:R-:W-:Y:S05]  /*9550*/  BRA `(.L_x_157) ;  /* 0xffffffa000a87947 */ /* 0x000fea000383ffff */
.L_x_63:
[----:B------:R-:W-:-:S07]  /*9560*/  MOV R0, UR6 ;  /* 0x0000000600007c02 */ /* 0x000fce0008000f00 */
.L_x_158:
[----:B-1----:R1:W2:Y:S02]  /*9570*/  SYNCS.PHASECHK.TRANS64.TRYWAIT P0, [R0+URZ], R3 ;  /* 0x00000003000075a7 */ /* 0x0022a400080011ff */
[----:B--2---:R-:W-:Y:S05]  /*9580*/  @!P0 NANOSLEEP.SYNCS 0x989680 ;  /* 0x009896800000895d */ /* 0x004fea0003900000 */
[----:B------:R-:W2:Y:S02]  /*9590*/  @!P0 SYNCS.PHASECHK.TRANS64 P0, [R0+URZ], R3 ;  /* 0x00000003000085a7 */ /* 0x000ea400080010ff */
[----:B--2---:R-:W-:Y:S05]  /*95a0*/  @!P0 BRA `(.L_x_158) ;  /* 0xfffffffc00f08947 */ /* 0x004fea000383ffff */
[----:B------:R-:W-:Y:S05]  /*95b0*/  BRA `(.L_x_159) ;  /* 0xffffffa000b47947 */ /* 0x000fea000383ffff */
.L_x_64:
[----:B------:R-:W-:-:S07]  /*95c0*/  MOV R0, UR6 ;  /* 0x0000000600007c02 */ /* 0x000fce0008000f00 */
.L_x_160:
[----:B-1----:R1:W2:Y:S02]  /*95d0*/  SYNCS.PHASECHK.TRANS64.TRYWAIT P0, [R0+URZ], R3 ;  /* 0x00000003000075a7 */ /* 0x0022a400080011ff */
[----:B--2---:R-:W-:Y:S05]  /*95e0*/  @!P0 NANOSLEEP.SYNCS 0x989680 ;  /* 0x009896800000895d */ /* 0x004fea0003900000 */
[----:B------:R-:W2:Y:S02]  /*95f0*/  @!P0 SYNCS.PHASECHK.TRANS64 P0, [R0+URZ], R3 ;  /* 0x00000003000085a7 */ /* 0x000ea400080010ff */
[----:B--2---:R-:W-:Y:S05]  /*9600*/  @!P0 BRA `(.L_x_160) ;  /* 0xfffffffc00f08947 */ /* 0x004fea000383ffff */
[----:B------:R-:W-:Y:S05]  /*9610*/  BRA `(.L_x_161) ;  /* 0xffffffa000c07947 */ /* 0x000fea000383ffff */
.L_x_65:
[----:B-1----:R-:W-:-:S07]  /*9620*/  MOV R0, UR7 ;  /* 0x0000000700007c02 */ /* 0x002fce0008000f00 */
.L_x_162:
[----:B-1----:R1:W2:Y:S02]  /*9630*/  SYNCS.PHASECHK.TRANS64.TRYWAIT P0, [R0+URZ], R2 ;  /* 0x00000002000075a7 */ /* 0x0022a400080011ff */
[----:B--2---:R-:W-:Y:S05]  /*9640*/  @!P0 NANOSLEEP.SYNCS 0x989680 ;  /* 0x009896800000895d */ /* 0x004fea0003900000 */
[----:B------:R-:W2:Y:S02]  /*9650*/  @!P0 SYNCS.PHASECHK.TRANS64 P0, [R0+URZ], R2 ;  /* 0x00000002000085a7 */ /* 0x000ea400080010ff */
[----:B--2---:R-:W-:Y:S05]  /*9660*/  @!P0 BRA `(.L_x_162) ;  /* 0xfffffffc00f08947 */ /* 0x004fea000383ffff */
[----:B------:R-:W-:Y:S05]  /*9670*/  BRA `(.L_x_163) ;  /* 0xffffffa000cc7947 */ /* 0x000fea000383ffff */
.L_x_70:
[----:B--2---:R2:W3:Y:S02]  /*9680*/  SYNCS.PHASECHK.TRANS64.TRYWAIT P0, [R0+URZ+0xb0], R2 ;  /* 0x0000b002000075a7 */ /* 0x0044e400080011ff */
[----:B---3--:R-:W-:Y:S05]  /*9690*/  @!P0 NANOSLEEP.SYNCS 0x989680 ;  /* 0x009896800000895d */ /* 0x008fea0003900000 */
[----:B------:R-:W3:Y:S02]  /*96a0*/  @!P0 SYNCS.PHASECHK.TRANS64 P0, [R0+URZ+0xb0], R2 ;  /* 0x0000b002000085a7 */ /* 0x000ee400080010ff */
[----:B---3--:R-:W-:Y:S05]  /*96b0*/  @!P0 BRA `(.L_x_70) ;  /* 0xfffffffc00f08947 */ /* 0x008fea000383ffff */
[----:B------:R-:W-:Y:S05]  /*96c0*/  BRA `(.L_x_164) ;  /* 0xffffffa400d87947 */ /* 0x000fea000383ffff */
.L_x_73:
[----:B------:R-:W-:Y:S07]  /*96d0*/  MOV R0, UR7 ;  /* 0x0000000700007c02 */ /* 0x000fee0008000f00 */
.L_x_165:
[----:B--2---:R2:W3:Y:S02]  /*96e0*/  SYNCS.PHASECHK.TRANS64.TRYWAIT P0, [R0+URZ+0xa8], R2 ;  /* 0x0000a802000075a7 */ /* 0x0044e400080011ff */
[----:B---3--:R-:W-:Y:S05]  /*96f0*/  @!P0 NANOSLEEP.SYNCS 0x989680 ;  /* 0x009896800000895d */ /* 0x008fea0003900000 */
[----:B------:R-:W3:Y:S02]  /*9700*/  @!P0 SYNCS.PHASECHK.TRANS64 P0, [R0+URZ+0xa8], R2 ;  /* 0x0000a802000085a7 */ /* 0x000ee400080010ff */
[----:B---3--:R-:W-:Y:S05]  /*9710*/  @!P0 BRA `(.L_x_165) ;  /* 0xfffffffc00f08947 */ /* 0x008fea000383ffff */
[----:B------:R-:W-:Y:S05]  /*9720*/  BRA `(.L_x_72) ;  /* 0xffffffa800b87947 */ /* 0x000fea000383ffff */
.L_x_76:
[----:B------:R-:W-:Y:S07]  /*9730*/  MOV R0, UR7 ;  /* 0x0000000700007c02 */ /* 0x000fee0008000f00 */
.L_x_166:
[----:B-1----:R1:W2:Y:S02]  /*9740*/  SYNCS.PHASECHK.TRANS64.TRYWAIT P0, [R0+URZ+0x80], R14 ;  /* 0x0000800e000075a7 */ /* 0x0022a400080011ff */
[----:B--2---:R-:W-:Y:S05]  /*9750*/  @!P0 NANOSLEEP.SYNCS 0x989680 ;  /* 0x009896800000895d */ /* 0x004fea0003900000 */
[----:B------:R-:W2:Y:S02]  /*9760*/  @!P0 SYNCS.PHASECHK.TRANS64 P0, [R0+URZ+0x80], R14 ;  /* 0x0000800e000085a7 */ /* 0x000ea400080010ff */
[----:B--2---:R-:W-:Y:S05]  /*9770*/  @!P0 BRA `(.L_x_166) ;  /* 0xfffffffc00f08947 */ /* 0x004fea000383ffff */
[----:B------:R-:W-:Y:S05]  /*9780*/  BRA `(.L_x_167) ;  /* 0xffffffac00307947 */ /* 0x000fea000383ffff */
.L_x_77:
[----:B------:R-:W-:Y:S07]  /*9790*/  MOV R0, UR7 ;  /* 0x0000000700007c02 */ /* 0x000fee0008000f00 */
.L_x_168:
[----:B-1----:R1:W2:Y:S02]  /*97a0*/  SYNCS.PHASECHK.TRANS64.TRYWAIT P0, [R0+URZ+0x88], R14 ;  /* 0x0000880e000075a7 */ /* 0x0022a400080011ff */
[----:B--2---:R-:W-:Y:S05]  /*97b0*/  @!P0 NANOSLEEP.SYNCS 0x989680 ;  /* 0x009896800000895d */ /* 0x004fea0003900000 */
[----:B------:R-:W2:Y:S02]  /*97c0*/  @!P0 SYNCS.PHASECHK.TRANS64 P0, [R0+URZ+0x88], R14 ;  /* 0x0000880e000085a7 */ /* 0x000ea400080010ff */
[----:B--2---:R-:W-:Y:S05]  /*97d0*/  @!P0 BRA `(.L_x_168) ;  /* 0xfffffffc00f08947 */ /* 0x004fea000383ffff */
[----:B------:R-:W-:Y:S05]  /*97e0*/  BRA `(.L_x_169) ;  /* 0xffffffac00687947 */ /* 0x000fea000383ffff */
.L_x_78:
[----:B------:R-:W-:Y:S07]  /*97f0*/  MOV R0, UR7 ;  /* 0x0000000700007c02 */ /* 0x000fee0008000f00 */
.L_x_170:
[----:B-1----:R1:W2:Y:S02]  /*9800*/  SYNCS.PHASECHK.TRANS64.TRYWAIT P0, [R0+URZ+0x90], R14 ;  /* 0x0000900e000075a7 */ /* 0x0022a400080011ff */
[----:B--2---:R-:W-:Y:S05]  /*9810*/  @!P0 NANOSLEEP.SYNCS 0x989680 ;  /* 0x009896800000895d */ /* 0x004fea0003900000 */
[----:B------:R-:W2:Y:S02]  /*9820*/  @!P0 SYNCS.PHASECHK.TRANS64 P0, [R0+URZ+0x90], R14 ;  /* 0x0000900e000085a7 */ /* 0x000ea400080010ff */
[----:B--2---:R-:W-:Y:S05]  /*9830*/  @!P0 BRA `(.L_x_170) ;  /* 0xfffffffc00f08947 */ /* 0x004fea000383ffff */
[----:B------:R-:W-:Y:S05]  /*9840*/  BRA `(.L_x_171) ;  /* 0xffffffac00ac7947 */ /* 0x000fea000383ffff */
.L_x_79:
[----:B------:R-:W-:Y:S07]  /*9850*/  MOV R0, UR7 ;  /* 0x0000000700007c02 */ /* 0x000fee0008000f00 */
.L_x_172:
[----:B-1----:R1:W2:Y:S02]  /*9860*/  SYNCS.PHASECHK.TRANS64.TRYWAIT P0, [R0+URZ+0x98], R14 ;  /* 0x0000980e000075a7 */ /* 0x0022a400080011ff */
[----:B--2---:R-:W-:Y:S05]  /*9870*/  @!P0 NANOSLEEP.SYNCS 0x989680 ;  /* 0x009896800000895d */ /* 0x004fea0003900000 */
[----:B------:R-:W2:Y:S02]  /*9880*/  @!P0 SYNCS.PHASECHK.TRANS64 P0, [R0+URZ+0x98], R14 ;  /* 0x0000980e000085a7 */ /* 0x000ea400080010ff */
[----:B--2---:R-:W-:Y:S05]  /*9890*/  @!P0 BRA `(.L_x_172) ;  /* 0xfffffffc00f08947 */ /* 0x004fea000383ffff */
[----:B------:R-:W-:Y:S05]  /*98a0*/  BRA `(.L_x_173) ;  /* 0xffffffb000307947 */ /* 0x000fea000383ffff */
.L_x_81:
[----:B------:R-:W-:-:S07]  /*98b0*/  MOV R0, UR7 ;  /* 0x0000000700007c02 */ /* 0x000fce0008000f00 */
.L_x_174:
[----:B-1----:R1:W3:Y:S02]  /*98c0*/  SYNCS.PHASECHK.TRANS64.TRYWAIT P0, [R0+URZ+0x80], R2 ;  /* 0x00008002000075a7 */ /* 0x0022e400080011ff */
[----:B---3--:R-:W-:Y:S05]  /*98d0*/  @!P0 NANOSLEEP.SYNCS 0x989680 ;  /* 0x009896800000895d */ /* 0x008fea0003900000 */
[----:B------:R-:W3:Y:S02]  /*98e0*/  @!P0 SYNCS.PHASECHK.TRANS64 P0, [R0+URZ+0x80], R2 ;  /* 0x00008002000085a7 */ /* 0x000ee400080010ff */
[----:B---3--:R-:W-:Y:S05]  /*98f0*/  @!P0 BRA `(.L_x_174) ;  /* 0xfffffffc00f08947 */ /* 0x008fea000383ffff */
[----:B------:R-:W-:Y:S05]  /*9900*/  BRA `(.L_x_175) ;  /* 0xffffffb000a07947 */ /* 0x000fea000383ffff */
.L_x_82:
[----:B-1----:R-:W-:-:S07]  /*9910*/  MOV R0, UR7 ;  /* 0x0000000700007c02 */ /* 0x002fce0008000f00 */
.L_x_176:
[----:B-1----:R1:W3:Y:S02]  /*9920*/  SYNCS.PHASECHK.TRANS64.TRYWAIT P0, [R0+URZ+0x88], R2 ;  /* 0x00008802000075a7 */ /* 0x0022e400080011ff */
[----:B---3--:R-:W-:Y:S05]  /*9930*/  @!P0 NANOSLEEP.SYNCS 0x989680 ;  /* 0x009896800000895d */ /* 0x008fea0003900000 */
[----:B------:R-:W3:Y:S02]  /*9940*/  @!P0 SYNCS.PHASECHK.TRANS64 P0, [R0+URZ+0x88], R2 ;  /* 0x00008802000085a7 */ /* 0x000ee400080010ff */
[----:B---3--:R-:W-:Y:S05]  /*9950*/  @!P0 BRA `(.L_x_176) ;  /* 0xfffffffc00f08947 */ /* 0x008fea000383ffff */
[----:B------:R-:W-:Y:S05]  /*9960*/  BRA `(.L_x_177) ;  /* 0xffffffb000907947 */ /* 0x000fea000383ffff */
.L_x_83:
[----:B-1----:R-:W-:-:S07]  /*9970*/  MOV R0, UR7 ;  /* 0x0000000700007c02 */ /* 0x002fce0008000f00 */
.L_x_178:
[----:B-1----:R1:W3:Y:S02]  /*9980*/  SYNCS.PHASECHK.TRANS64.TRYWAIT P0, [R0+URZ+0x90], R2 ;  /* 0x00009002000075a7 */ /* 0x0022e400080011ff */
[----:B---3--:R-:W-:Y:S05]  /*9990*/  @!P0 NANOSLEEP.SYNCS 0x989680 ;  /* 0x009896800000895d */ /* 0x008fea0003900000 */
[----:B------:R-:W3:Y:S02]  /*99a0*/  @!P0 SYNCS.PHASECHK.TRANS64 P0, [R0+URZ+0x90], R2 ;  /* 0x00009002000085a7 */ /* 0x000ee400080010ff */
[----:B---3--:R-:W-:Y:S05]  /*99b0*/  @!P0 BRA `(.L_x_178) ;  /* 0xfffffffc00f08947 */ /* 0x008fea000383ffff */
[----:B------:R-:W-:Y:S05]  /*99c0*/  BRA `(.L_x_179) ;  /* 0xffffffb000807947 */ /* 0x000fea000383ffff */
.L_x_85:
[----:B--2---:R2:W4:Y:S02]  /*99d0*/  SYNCS.PHASECHK.TRANS64.TRYWAIT P0, [R0+URZ+0xb0], R2 ;  /* 0x0000b002000075a7 */ /* 0x00452400080011ff */
[----:B----4-:R-:W-:Y:S05]  /*99e0*/  @!P0 NANOSLEEP.SYNCS 0x989680 ;  /* 0x009896800000895d */ /* 0x010fea0003900000 */
[----:B------:R-:W4:Y:S02]  /*99f0*/  @!P0 SYNCS.PHASECHK.TRANS64 P0, [R0+URZ+0xb0], R2 ;  /* 0x0000b002000085a7 */ /* 0x000f2400080010ff */
[----:B----4-:R-:W-:Y:S05]  /*9a00*/  @!P0 BRA `(.L_x_85) ;  /* 0xfffffffc00f08947 */ /* 0x010fea000383ffff */
[----:B------:R-:W-:Y:S05]  /*9a10*/  BRA `(.L_x_180) ;  /* 0xffffffb400487947 */ /* 0x000fea000383ffff */
.L_x_96:
[----:B-1----:R-:W-:Y:S04]  /*9a20*/  MOV R2, UR48 ;  /* 0x0000003000027c02 */ /* 0x002fe80008000f00 */
[----:B------:R1:W3:Y:S03]  /*9a30*/  SYNCS.PHASECHK.TRANS64.TRYWAIT P1, [R2+URZ+0x60], R3 ;  /* 0x00006003020075a7 */ /* 0x0002e600080211ff */
[----:B---3--:R-:W-:Y:S05]  /*9a40*/  @!P1 NANOSLEEP.SYNCS 0x989680 ;  /* 0x009896800000995d */ /* 0x008fea0003900000 */
[----:B------:R-:W3:Y:S02]  /*9a50*/  @!P1 SYNCS.PHASECHK.TRANS64 P1, [R2+URZ+0x60], R3 ;  /* 0x00006003020095a7 */ /* 0x000ee400080210ff */
[----:B---3--:R-:W-:Y:S05]  /*9a60*/  @!P1 BRA `(.L_x_96) ;  /* 0xfffffffc00ec9947 */ /* 0x008fea000383ffff */
[----:B------:R-:W-:Y:S05]  /*9a70*/  BRA `(.L_x_95) ;  /* 0xffffffc000547947 */ /* 0x000fea000383ffff */
.L_x_98:
[----:B-1----:R1:W4:Y:S02]  /*9a80*/  SYNCS.PHASECHK.TRANS64.TRYWAIT P0, [R64+URZ+0xd0], R0 ;  /* 0x0000d000400075a7 */ /* 0x00232400080011ff */
[----:B----4-:R-:W-:Y:S05]  /*9a90*/  @!P0 NANOSLEEP.SYNCS 0x989680 ;  /* 0x009896800000895d */ /* 0x010fea0003900000 */
[----:B------:R-:W4:Y:S02]  /*9aa0*/  @!P0 SYNCS.PHASECHK.TRANS64 P0, [R64+URZ+0xd0], R0 ;  /* 0x0000d000400085a7 */ /* 0x000f2400080010ff */
[----:B----4-:R-:W-:Y:S05]  /*9ab0*/  @!P0 BRA `(.L_x_98) ;  /* 0xfffffffc00f08947 */ /* 0x010fea000383ffff */
[----:B------:R-:W-:Y:S05]  /*9ac0*/  BRA `(.L_x_97) ;  /* 0xffffffc0007c7947 */ /* 0x000fea000383ffff */
.L_x_107:
[----:B--2---:R2:W4:Y:S02]  /*9ad0*/  SYNCS.PHASECHK.TRANS64.TRYWAIT P0, [R2+URZ+0x60], R0 ;  /* 0x00006000020075a7 */ /* 0x00452400080011ff */
[----:B----4-:R-:W-:Y:S05]  /*9ae0*/  @!P0 NANOSLEEP.SYNCS 0x989680 ;  /* 0x009896800000895d */ /* 0x010fea0003900000 */
[----:B------:R-:W4:Y:S02]  /*9af0*/  @!P0 SYNCS.PHASECHK.TRANS64 P0, [R2+URZ+0x60], R0 ;  /* 0x00006000020085a7 */ /* 0x000f2400080010ff */
[----:B----4-:R-:W-:Y:S05]  /*9b00*/  @!P0 BRA `(.L_x_107) ;  /* 0xfffffffc00f08947 */ /* 0x010fea000383ffff */
[----:B------:R-:W-:Y:S05]  /*9b10*/  BRA `(.L_x_106) ;  /* 0xffffffcc00587947 */ /* 0x000fea000383ffff */
.L_x_115:
[----:B--2---:R2:W4:Y:S02]  /*9b20*/  SYNCS.PHASECHK.TRANS64.TRYWAIT P0, [R0+URZ+0x60], R6 ;  /* 0x00006006000075a7 */ /* 0x00452400080011ff */
[----:B----4-:R-:W-:Y:S05]  /*9b30*/  @!P0 NANOSLEEP.SYNCS 0x989680 ;  /* 0x009896800000895d */ /* 0x010fea0003900000 */
[----:B------:R-:W4:Y:S02]  /*9b40*/  @!P0 SYNCS.PHASECHK.TRANS64 P0, [R0+URZ+0x60], R6 ;  /* 0x00006006000085a7 */ /* 0x000f2400080010ff */
[----:B----4-:R-:W-:Y:S05]  /*9b50*/  @!P0 BRA `(.L_x_115) ;  /* 0xfffffffc00f08947 */ /* 0x010fea000383ffff */
[----:B------:R-:W-:Y:S05]  /*9b60*/  BRA `(.L_x_114) ;  /* 0xffffffd800587947 */ /* 0x000fea000383ffff */
.L_x_123:
[----:B--2---:R2:W4:Y:S02]  /*9b70*/  SYNCS.PHASECHK.TRANS64.TRYWAIT P0, [R0+URZ+0x60], R5 ;  /* 0x00006005000075a7 */ /* 0x00452400080011ff */
[----:B----4-:R-:W-:Y:S05]  /*9b80*/  @!P0 NANOSLEEP.SYNCS 0x989680 ;  /* 0x009896800000895d */ /* 0x010fea0003900000 */
[----:B------:R-:W4:Y:S02]  /*9b90*/  @!P0 SYNCS.PHASECHK.TRANS64 P0, [R0+URZ+0x60], R5 ;  /* 0x00006005000085a7 */ /* 0x000f2400080010ff */
[----:B----4-:R-:W-:Y:S05]  /*9ba0*/  @!P0 BRA `(.L_x_123) ;  /* 0xfffffffc00f08947 */ /* 0x010fea000383ffff */
[----:B------:R-:W-:Y:S05]  /*9bb0*/  BRA `(.L_x_122) ;  /* 0xffffffe400587947 */ /* 0x000fea000383ffff */
        .weak           $__internal_0_$__cuda_sm10x_tcgen05_guardrail_trap_col_being_dealloced_not_returned_by_alloc
        .type           $__internal_0_$__cuda_sm10x_tcgen05_guardrail_trap_col_being_dealloced_not_returned_by_alloc,@function
        .size           $__internal_0_$__cuda_sm10x_tcgen05_guardrail_trap_col_being_dealloced_not_returned_by_alloc,($__internal_1_$__cuda_sm10x_tcgen05_guardrail_trap_phase_invalid_during_alloc - $__internal_0_$__cuda_sm10x_tcgen05_guardrail_trap_col_being_dealloced_not_returned_by_alloc)
$__internal_0_$__cuda_sm10x_tcgen05_guardrail_trap_col_being_dealloced_not_returned_by_alloc:
[----:B------:R-:W-:Y:S05]  /*9bc0*/  BPT.TRAP 0x1 ;  /* 0x000000040000795c */ /* 0x000fea0000300000 */
[----:B------:R-:W-:-:S04]  /*9bd0*/  HFMA2 R3, -RZ, RZ, 0, 0 ;  /* 0x00000000ff037431 */ /* 0x000fc800000001ff */
[----:B------:R-:W-:Y:S05]  /*9be0*/  RET.REL.NODEC R2 `(_ZN7cutlass13device_kernelINS_4gemm6kernel13GemmUniversalIN4cute5tupleIJiiiiEEENS1_10collective13CollectiveMmaINS1_35MainloopSm100TmaUmmaWarpSpecializedILi6ELi2ELi4ENS5_IJNS4_1CILi1EEESB_SB_EEEEENS5_IJNSA_ILi128EEESE_NSA_ILi64EEEEEENS_6half_tENS5_IJSB_llEEESH_SI_NS4_8TiledMMAINS4_8MMA_AtomIJNS4_20SM100_MMA_F16BF16_SSISH_SH_fLi128ELi128ELNS4_4UMMA5MajorE1ELSN_1ELNSM_7ScaleInE0ELSO_0EEEEEENS4_6LayoutISC_NS5_IJNSA_ILi0EEESS_SS_EEEEENS5_IJNS4_10UnderscoreESV_SV_EEEEENS4_13SM90_TMA_LOADENS4_14ComposedLayoutINS4_7SwizzleILi3ELi4ELi3EEENS4_18smem_ptr_flag_bitsILi16EEENSR_INS5_IJSF_NSA_ILi8EEEEEENS5_IJSB_SF_EEEEEEEvNS4_8identityESY_S18_vS19_EENS_8epilogue10collective18CollectiveEpilogueINS1B_23Sm100TmaWarpSpecializedILi4ELi2ELi32ELb1ELb0EEEJSG_NS5_IJNSR_ISE_SB_EENSR_INSA_ILi32EEESB_EEEEESH_NS5_IJlSB_lEEESH_S1K_NS1B_6fusion15FusionCallbacksIS1F_NS1L_17LinearCombinationISH_fSH_fLNS_15FloatRoundStyleE2EEESG_S1J_JEEENS4_5SM1004TMEM4LOAD26SM100_TMEM_LOAD_32dp32b32xESY_NSZ_INS10_ILi2ELi4ELi3EEES13_NSR_INS5_IJS14_S1H_EEENS5_IJS1H_SB_EEEEEEENS4_39AutoVectorizingCopyWithAssumedAlignmentILi128EEENS4_14SM90_TMA_STOREES1Z_S21_S21_EEEvvEEEEvNT_6ParamsE) ;  /* 0xffffff6402047950 */ /* 0x000fea0003c3ffff */
        .weak           $__internal_1_$__cuda_sm10x_tcgen05_guardrail_trap_phase_invalid_during_alloc
        .type           $__internal_1_$__cuda_sm10x_tcgen05_guardrail_trap_phase_invalid_during_alloc,@function
        .size           $__internal_1_$__cuda_sm10x_tcgen05_guardrail_trap_phase_invalid_during_alloc,($__internal_2_$__cuda_sm10x_tcgen05_guardrail_trap_unallocated_columns_being_dealloced - $__internal_1_$__cuda_sm10x_tcgen05_guardrail_trap_phase_invalid_during_alloc)
$__internal_1_$__cuda_sm10x_tcgen05_guardrail_trap_phase_invalid_during_alloc:
[----:B------:R-:W-:Y:S05]  /*9bf0*/  BPT.TRAP 0x1 ;  /* 0x000000040000795c */ /* 0x000fea0000300000 */
[----:B------:R-:W-:-:S04]  /*9c00*/  MOV R3, 0x0 ;  /* 0x0000000000037802 */ /* 0x000fc80000000f00 */
[----:B------:R-:W-:Y:S05]  /*9c10*/  RET.REL.NODEC R2 `(_ZN7cutlass13device_kernelINS_4gemm6kernel13GemmUniversalIN4cute5tupleIJiiiiEEENS1_10collective13CollectiveMmaINS1_35MainloopSm100TmaUmmaWarpSpecializedILi6ELi2ELi4ENS5_IJNS4_1CILi1EEESB_SB_EEEEENS5_IJNSA_ILi128EEESE_NSA_ILi64EEEEEENS_6half_tENS5_IJSB_llEEESH_SI_NS4_8TiledMMAINS4_8MMA_AtomIJNS4_20SM100_MMA_F16BF16_SSISH_SH_fLi128ELi128ELNS4_4UMMA5MajorE1ELSN_1ELNSM_7ScaleInE0ELSO_0EEEEEENS4_6LayoutISC_NS5_IJNSA_ILi0EEESS_SS_EEEEENS5_IJNS4_10UnderscoreESV_SV_EEEEENS4_13SM90_TMA_LOADENS4_14ComposedLayoutINS4_7SwizzleILi3ELi4ELi3EEENS4_18smem_ptr_flag_bitsILi16EEENSR_INS5_IJSF_NSA_ILi8EEEEEENS5_IJSB_SF_EEEEEEEvNS4_8identityESY_S18_vS19_EENS_8epilogue10collective18CollectiveEpilogueINS1B_23Sm100TmaWarpSpecializedILi4ELi2ELi32ELb1ELb0EEEJSG_NS5_IJNSR_ISE_SB_EENSR_INSA_ILi32EEESB_EEEEESH_NS5_IJlSB_lEEESH_S1K_NS1B_6fusion15FusionCallbacksIS1F_NS1L_17LinearCombinationISH_fSH_fLNS_15FloatRoundStyleE2EEESG_S1J_JEEENS4_5SM1004TMEM4LOAD26SM100_TMEM_LOAD_32dp32b32xESY_NSZ_INS10_ILi2ELi4ELi3EEES13_NSR_INS5_IJS14_S1H_EEENS5_IJS1H_SB_EEEEEEENS4_39AutoVectorizingCopyWithAssumedAlignmentILi128EEENS4_14SM90_TMA_STOREES1Z_S21_S21_EEEvvEEEEvNT_6ParamsE) ;  /* 0xffffff6002f87950 */ /* 0x000fea0003c3ffff */
        .weak           $__internal_2_$__cuda_sm10x_tcgen05_guardrail_trap_unallocated_columns_being_dealloced
        .type           $__internal_2_$__cuda_sm10x_tcgen05_guardrail_trap_unallocated_columns_being_dealloced,@function
        .size           $__internal_2_$__cuda_sm10x_tcgen05_guardrail_trap_unallocated_columns_being_dealloced,(.L_x_182 - $__internal_2_$__cuda_sm10x_tcgen05_guardrail_trap_unallocated_columns_being_dealloced)
$__internal_2_$__cuda_sm10x_tcgen05_guardrail_trap_unallocated_columns_being_dealloced:
[----:B------:R-:W-:Y:S05]  /*9c20*/  BPT.TRAP 0x1 ;  /* 0x000000040000795c */ /* 0x000fea0000300000 */
[----:B------:R-:W-:-:S04]  /*9c30*/  HFMA2 R3, -RZ, RZ, 0, 0 ;  /* 0x00000000ff037431 */ /* 0x000fc800000001ff */
[----:B------:R-:W-:Y:S05]  /*9c40*/  RET.REL.NODEC R2 `(_ZN7cutlass13device_kernelINS_4gemm6kernel13GemmUniversalIN4cute5tupleIJiiiiEEENS1_10collective13CollectiveMmaINS1_35MainloopSm100TmaUmmaWarpSpecializedILi6ELi2ELi4ENS5_IJNS4_1CILi1EEESB_SB_EEEEENS5_IJNSA_ILi128EEESE_NSA_ILi64EEEEEENS_6half_tENS5_IJSB_llEEESH_SI_NS4_8TiledMMAINS4_8MMA_AtomIJNS4_20SM100_MMA_F16BF16_SSISH_SH_fLi128ELi128ELNS4_4UMMA5MajorE1ELSN_1ELNSM_7ScaleInE0ELSO_0EEEEEENS4_6LayoutISC_NS5_IJNSA_ILi0EEESS_SS_EEEEENS5_IJNS4_10UnderscoreESV_SV_EEEEENS4_13SM90_TMA_LOADENS4_14ComposedLayoutINS4_7SwizzleILi3ELi4ELi3EEENS4_18smem_ptr_flag_bitsILi16EEENSR_INS5_IJSF_NSA_ILi8EEEEEENS5_IJSB_SF_EEEEEEEvNS4_8identityESY_S18_vS19_EENS_8epilogue10collective18CollectiveEpilogueINS1B_23Sm100TmaWarpSpecializedILi4ELi2ELi32ELb1ELb0EEEJSG_NS5_IJNSR_ISE_SB_EENSR_INSA_ILi32EEESB_EEEEESH_NS5_IJlSB_lEEESH_S1K_NS1B_6fusion15FusionCallbacksIS1F_NS1L_17LinearCombinationISH_fSH_fLNS_15FloatRoundStyleE2EEESG_S1J_JEEENS4_5SM1004TMEM4LOAD26SM100_TMEM_LOAD_32dp32b32xESY_NSZ_INS10_ILi2ELi4ELi3EEES13_NSR_INS5_IJS14_S1H_EEENS5_IJS1H_SB_EEEEEEENS4_39AutoVectorizingCopyWithAssumedAlignmentILi128EEENS4_14SM90_TMA_STOREES1Z_S21_S21_EEEvvEEEEvNT_6ParamsE) ;  /* 0xffffff6002ec7950 */ /* 0x000fea0003c3ffff */
.L_x_181:
[----:B------:R-:W-:-:S00]  /*9c50*/  BRA `(.L_x_181) ;  /* 0xfffffffc00fc7947 */ /* 0x000fc0000383ffff */
[----:B------:R-:W-:-:S00]  /*9c60*/  NOP ;  /* 0x0000000000007918 */ /* 0x000fc00000000000 */
        /* <DEDUP_REMOVED lines=9> */
.L_x_182:


//--------------------- .nv.global.init           --------------------------
	.section	.nv.global.init,"aw",@progbits
.nv.global.init:
	.type		$str$27,@object
	.size		$str$27,($str$28 - $str$27)
$str$27:
        /*0000*/ 	.byte	0x28, 0x61, 0x64, 0x64, 0x72, 0x65, 0x73, 0x73, 0x20, 0x26, 0x20, 0x6d, 0x61, 0x73, 0x6b, 0x29
        /*0010*/ 	.byte	0x20, 0x3d, 0x3d, 0x20, 0x30, 0x00
	.type		$str$28,@object
	.size		$str$28,($str$26 - $str$28)
$str$28:
        /*0016*/ 	.byte	0x2f, 0x74, 0x6d, 0x70, 0x2f, 0x63, 0x75, 0x74, 0x6c, 0x61, 0x73, 0x73, 0x5f, 0x73, 0x77, 0x65
        /*0026*/ 	.byte	0x65, 0x70, 0x5f, 0x73, 0x72, 0x63, 0x2f, 0x69, 0x6e, 0x63, 0x6c, 0x75, 0x64, 0x65, 0x2f, 0x63
        /*0036*/ 	.byte	0x75, 0x74, 0x65, 0x2f, 0x70, 0x6f, 0x69, 0x6e, 0x74, 0x65, 0x72, 0x5f, 0x66, 0x6c, 0x61, 0x67
        /*0046*/ 	.byte	0x67, 0x65, 0x64, 0x2e, 0x68, 0x70, 0x70, 0x00
	.type		$str$26,@object
	.size		$str$26,($str$25 - $str$26)
$str$26:
        /*004e*/ 	.byte	0x2f, 0x74, 0x6d, 0x70, 0x2f, 0x63, 0x75, 0x74, 0x6c, 0x61, 0x73, 0x73, 0x5f, 0x73, 0x77, 0x65
        /*005e*/ 	.byte	0x65, 0x70, 0x5f, 0x73, 0x72, 0x63, 0x2f, 0x69, 0x6e, 0x63, 0x6c, 0x75, 0x64, 0x65, 0x2f, 0x63
        /*006e*/ 	.byte	0x75, 0x74, 0x65, 0x2f, 0x61, 0x74, 0x6f, 0x6d, 0x2f, 0x63, 0x6f, 0x70, 0x79, 0x5f, 0x74, 0x72
        /*007e*/ 	.byte	0x61, 0x69, 0x74, 0x73, 0x5f, 0x73, 0x6d, 0x31, 0x30, 0x30, 0x2e, 0x68, 0x70, 0x70, 0x00
	.type		$str$25,@object
	.size		$str$25,(__unnamed_1 - $str$25)
$str$25:
        /*008d*/ 	.byte	0x28, 0x28, 0x75, 0x69, 0x6e, 0x74, 0x33, 0x32, 0x5f, 0x74, 0x28, 0x74, 0x68, 0x72, 0x65, 0x61
        /*009d*/ 	.byte	0x64, 0x49, 0x64, 0x78, 0x2e, 0x78, 0x29, 0x20, 0x2f, 0x20, 0x33, 0x32, 0x29, 0x20, 0x25, 0x20
        /*00ad*/ 	.byte	0x34, 0x29, 0x20, 0x3d, 0x3d, 0x20, 0x28, 0x28, 0x28, 0x74, 0x6d, 0x65, 0x6d, 0x5f, 0x61, 0x64
        /*00bd*/ 	.byte	0x64, 0x72, 0x20, 0x3e, 0x3e, 0x20, 0x31, 0x36, 0x29, 0x20, 0x2f, 0x20, 0x33, 0x32, 0x29, 0x20
        /*00cd*/ 	.byte	0x25, 0x20, 0x34, 0x29, 0x00
	.type		__unnamed_1,@object
	.size		__unnamed_1,(__unnamed_2 - __unnamed_1)
__unnamed_1:
        /*00d2*/ 	.byte	0x61, 0x75, 0x74, 0x6f, 0x20, 0x63, 0x75, 0x74, 0x65, 0x3a, 0x3a, 0x61, 0x73, 0x5f, 0x70, 0x6f
        /* <DEDUP_REMOVED lines=24> */
        /*0262*/ 	.byte	0x3e, 0x3e, 0x3e, 0x3e, 0x5d, 0x00
	.type		__unnamed_2,@object
	.size		__unnamed_2,(.L_2 - __unnamed_2)
__unnamed_2:
        /* <DEDUP_REMOVED lines=42> */
        /*0508*/ 	.byte	0x3e, 0x3e, 0x5d, 0x00
.L_2:


//--------------------- .nv.shared._ZN7cutlass13device_kernelINS_4gemm6kernel13GemmUniversalIN4cute5tupleIJiiiiEEENS1_10collective13CollectiveMmaINS1_35MainloopSm100TmaUmmaWarpSpecializedILi6ELi2ELi4ENS5_IJNS4_1CILi1EEESB_SB_EEEEENS5_IJNSA_ILi128EEESE_NSA_ILi64EEEEEENS_6half_tENS5_IJSB_llEEESH_SI_NS4_8TiledMMAINS4_8MMA_AtomIJNS4_20SM100_MMA_F16BF16_SSISH_SH_fLi128ELi128ELNS4_4UMMA5MajorE1ELSN_1ELNSM_7ScaleInE0ELSO_0EEEEEENS4_6LayoutISC_NS5_IJNSA_ILi0EEESS_SS_EEEEENS5_IJNS4_10UnderscoreESV_SV_EEEEENS4_13SM90_TMA_LOADENS4_14ComposedLayoutINS4_7SwizzleILi3ELi4ELi3EEENS4_18smem_ptr_flag_bitsILi16EEENSR_INS5_IJSF_NSA_ILi8EEEEEENS5_IJSB_SF_EEEEEEEvNS4_8identityESY_S18_vS19_EENS_8epilogue10collective18CollectiveEpilogueINS1B_23Sm100TmaWarpSpecializedILi4ELi2ELi32ELb1ELb0EEEJSG_NS5_IJNSR_ISE_SB_EENSR_INSA_ILi32EEESB_EEEEESH_NS5_IJlSB_lEEESH_S1K_NS1B_6fusion15FusionCallbacksIS1F_NS1L_17LinearCombinationISH_fSH_fLNS_15FloatRoundStyleE2EEESG_S1J_JEEENS4_5SM1004TMEM4LOAD26SM100_TMEM_LOAD_32dp32b32xESY_NSZ_INS10_ILi2ELi4ELi3EEES13_NSR_INS5_IJS14_S1H_EEENS5_IJS1H_SB_EEEEEEENS4_39AutoVectorizingCopyWithAssumedAlignmentILi128EEENS4_14SM90_TMA_STOREES1Z_S21_S21_EEEvvEEEEvNT_6ParamsE --------------------------
	.section	.nv.shared._ZN7cutlass13device_kernelINS_4gemm6kernel13GemmUniversalIN4cute5tupleIJiiiiEEENS1_10collective13CollectiveMmaINS1_35MainloopSm100TmaUmmaWarpSpecializedILi6ELi2ELi4ENS5_IJNS4_1CILi1EEESB_SB_EEEEENS5_IJNSA_ILi128EEESE_NSA_ILi64EEEEEENS_6half_tENS5_IJSB_llEEESH_SI_NS4_8TiledMMAINS4_8MMA_AtomIJNS4_20SM100_MMA_F16BF16_SSISH_SH_fLi128ELi128ELNS4_4UMMA5MajorE1ELSN_1ELNSM_7ScaleInE0ELSO_0EEEEEENS4_6LayoutISC_NS5_IJNSA_ILi0EEESS_SS_EEEEENS5_IJNS4_10UnderscoreESV_SV_EEEEENS4_13SM90_TMA_LOADENS4_14ComposedLayoutINS4_7SwizzleILi3ELi4ELi3EEENS4_18smem_ptr_flag_bitsILi16EEENSR_INS5_IJSF_NSA_ILi8EEEEEENS5_IJSB_SF_EEEEEEEvNS4_8identityESY_S18_vS19_EENS_8epilogue10collective18CollectiveEpilogueINS1B_23Sm100TmaWarpSpecializedILi4ELi2ELi32ELb1ELb0EEEJSG_NS5_IJNSR_ISE_SB_EENSR_INSA_ILi32EEESB_EEEEESH_NS5_IJlSB_lEEESH_S1K_NS1B_6fusion15FusionCallbacksIS1F_NS1L_17LinearCombinationISH_fSH_fLNS_15FloatRoundStyleE2EEESG_S1J_JEEENS4_5SM1004TMEM4LOAD26SM100_TMEM_LOAD_32dp32b32xESY_NSZ_INS10_ILi2ELi4ELi3EEES13_NSR_INS5_IJS14_S1H_EEENS5_IJS1H_SB_EEEEEEENS4_39AutoVectorizingCopyWithAssumedAlignmentILi128EEENS4_14SM90_TMA_STOREES1Z_S21_S21_EEEvvEEEEvNT_6ParamsE,"aw",@nobits
	.sectionflags	@""
	.align	16
	.zero		1024


//--------------------- .nv.shared.reserved.0     --------------------------
	.section	.nv.shared.reserved.0,"aw",@nobits
	.weak		__nv_reservedSMEM_offset_0_alias
	.size		__nv_reservedSMEM_offset_0_alias, 0, 64
	.other		__nv_reservedSMEM_offset_0_alias,@"STO_CUDA_RESERVED_SHARED STV_DEFAULT"
__nv_reservedSMEM_offset_0_alias:
	.zero		0
.nv.shared.reserved.0:
	.zero		64
	.weak		__nv_reservedSMEM_tcgen05_partition
	.type		__nv_reservedSMEM_tcgen05_partition,@object
	.size		__nv_reservedSMEM_tcgen05_partition,(.L_0 - __nv_reservedSMEM_tcgen05_partition)
__nv_reservedSMEM_tcgen05_partition:
	.zero		32
.L_0:


//--------------------- .nv.global                --------------------------
	.section	.nv.global,"aw",@nobits
.nv.global:
	.type		_ZN40_INTERNAL_e03e4e87_4_k_cu_ef34ed19_263764cute1_E,@object
	.size		_ZN40_INTERNAL_e03e4e87_4_k_cu_ef34ed19_263764cute1_E,(_ZN40_INTERNAL_e03e4e87_4_k_cu_ef34ed19_263764cuda3std3__45__cpo6cbeginE - _ZN40_INTERNAL_e03e4e87_4_k_cu_ef34ed19_263764cute1_E)
_ZN40_INTERNAL_e03e4e87_4_k_cu_ef34ed19_263764cute1_E:
	.zero		1
	.type		_ZN40_INTERNAL_e03e4e87_4_k_cu_ef34ed19_263764cuda3std3__45__cpo6cbeginE,@object
	.size		_ZN40_INTERNAL_e03e4e87_4_k_cu_ef34ed19_263764cuda3std3__45__cpo6cbeginE,(_ZN40_INTERNAL_e03e4e87_4_k_cu_ef34ed19_263764cuda3std3__48in_placeE - _ZN40_INTERNAL_e03e4e87_4_k_cu_ef34ed19_263764cuda3std3__45__cpo6cbeginE)
_ZN40_INTERNAL_e03e4e87_4_k_cu_ef34ed19_263764cuda3std3__45__cpo6cbeginE:
	.zero		1
	.type		_ZN40_INTERNAL_e03e4e87_4_k_cu_ef34ed19_263764cuda3std3__48in_placeE,@object
	.size		_ZN40_INTERNAL_e03e4e87_4_k_cu_ef34ed19_263764cuda3std3__48in_placeE,(_ZN40_INTERNAL_e03e4e87_4_k_cu_ef34ed19_263764cuda3std6ranges3__45__cpo9iter_moveE - _ZN40_INTERNAL_e03e4e87_4_k_cu_ef34ed19_263764cuda3std3__48in_placeE)
_ZN40_INTERNAL_e03e4e87_4_k_cu_ef34ed19_263764cuda3std3__48in_placeE:
	.zero		1
	.type		_ZN40_INTERNAL_e03e4e87_4_k_cu_ef34ed19_263764cuda3std6ranges3__45__cpo9iter_moveE,@object
	.size		_ZN40_INTERNAL_e03e4e87_4_k_cu_ef34ed19_263764cuda3std6ranges3__45__cpo9iter_moveE,(_ZN40_INTERNAL_e03e4e87_4_k_cu_ef34ed19_263764cuda3std3__45__cpo5beginE - _ZN40_INTERNAL_e03e4e87_4_k_cu_ef34ed19_263764cuda3std6ranges3__45__cpo9iter_moveE)
_ZN40_INTERNAL_e03e4e87_4_k_cu_ef34ed19_263764cuda3std6ranges3__45__cpo9iter_moveE:
	.zero		1
	.type		_ZN40_INTERNAL_e03e4e87_4_k_cu_ef34ed19_263764cuda3std3__45__cpo5beginE,@object
	.size		_ZN40_INTERNAL_e03e4e87_4_k_cu_ef34ed19_263764cuda3std3__45__cpo5beginE,(_ZN40_INTERNAL_e03e4e87_4_k_cu_ef34ed19_263764cuda3std3__442_GLOBAL__N__e03e4e87_4_k_cu_ef34ed19_263766ignoreE - _ZN40_INTERNAL_e03e4e87_4_k_cu_ef34ed19_263764cuda3std3__45__cpo5beginE)
_ZN40_INTERNAL_e03e4e87_4_k_cu_ef34ed19_263764cuda3std3__45__cpo5beginE:
	.zero		1
	.type		_ZN40_INTERNAL_e03e4e87_4_k_cu_ef34ed19_263764cuda3std3__442_GLOBAL__N__e03e4e87_4_k_cu_ef34ed19_263766ignoreE,@object
	.size		_ZN40_INTERNAL_e03e4e87_4_k_cu_ef34ed19_263764cuda3std3__442_GLOBAL__N__e03e4e87_4_k_cu_ef34ed19_263766ignoreE,(_ZN40_INTERNAL_e03e4e87_4_k_cu_ef34ed19_263764cute7productE - _ZN40_INTERNAL_e03e4e87_4_k_cu_ef34ed19_263764cuda3std3__442_GLOBAL__N__e03e4e87_4_k_cu_ef34ed19_263766ignoreE)
_ZN40_INTERNAL_e03e4e87_4_k_cu_ef34ed19_263764cuda3std3__442_GLOBAL__N__e03e4e87_4_k_cu_ef34ed19_263766ignoreE:
	.zero		1
	.type		_ZN40_INTERNAL_e03e4e87_4_k_cu_ef34ed19_263764cute7productE,@object
	.size		_ZN40_INTERNAL_e03e4e87_4_k_cu_ef34ed19_263764cute7productE,(_ZN40_INTERNAL_e03e4e87_4_k_cu_ef34ed19_263764cuda3std3__45__cpo3endE - _ZN40_INTERNAL_e03e4e87_4_k_cu_ef34ed19_263764cute7productE)
_ZN40_INTERNAL_e03e4e87_4_k_cu_ef34ed19_263764cute7productE:
	.zero		1
	.type		_ZN40_INTERNAL_e03e4e87_4_k_cu_ef34ed19_263764cuda3std3__45__cpo3endE,@object
	.size		_ZN40_INTERNAL_e03e4e87_4_k_cu_ef34ed19_263764cuda3std3__45__cpo3endE,(_ZN40_INTERNAL_e03e4e87_4_k_cu_ef34ed19_263764cuda3std3__419piecewise_constructE - _ZN40_INTERNAL_e03e4e87_4_k_cu_ef34ed19_263764cuda3std3__45__cpo3endE)
_ZN40_INTERNAL_e03e4e87_4_k_cu_ef34ed19_263764cuda3std3__45__cpo3endE:
	.zero		1
	.type		_ZN40_INTERNAL_e03e4e87_4_k_cu_ef34ed19_263764cuda3std3__419piecewise_constructE,@object
	.size		_ZN40_INTERNAL_e03e4e87_4_k_cu_ef34ed19_263764cuda3std3__419piecewise_constructE,(_ZN40_INTERNAL_e03e4e87_4_k_cu_ef34ed19_263764cuda3std3__45__cpo4cendE - _ZN40_INTERNAL_e03e4e87_4_k_cu_ef34ed19_263764cuda3std3__419piecewise_constructE)
_ZN40_INTERNAL_e03e4e87_4_k_cu_ef34ed19_263764cuda3std3__419piecewise_constructE:
	.zero		1
	.type		_ZN40_INTERNAL_e03e4e87_4_k_cu_ef34ed19_263764cuda3std3__45__cpo4cendE,@object
	.size		_ZN40_INTERNAL_e03e4e87_4_k_cu_ef34ed19_263764cuda3std3__45__cpo4cendE,(_ZN40_INTERNAL_e03e4e87_4_k_cu_ef34ed19_263764cuda3std6ranges3__45__cpo4swapE - _ZN40_INTERNAL_e03e4e87_4_k_cu_ef34ed19_263764cuda3std3__45__cpo4cendE)
_ZN40_INTERNAL_e03e4e87_4_k_cu_ef34ed19_263764cuda3std3__45__cpo4cendE:
	.zero		1
	.type		_ZN40_INTERNAL_e03e4e87_4_k_cu_ef34ed19_263764cuda3std6ranges3__45__cpo4swapE,@object
	.size		_ZN40_INTERNAL_e03e4e87_4_k_cu_ef34ed19_263764cuda3std6ranges3__45__cpo4swapE,(.L_10 - _ZN40_INTERNAL_e03e4e87_4_k_cu_ef34ed19_263764cuda3std6ranges3__45__cpo4swapE)
_ZN40_INTERNAL_e03e4e87_4_k_cu_ef34ed19_263764cuda3std6ranges3__45__cpo4swapE:
	.zero		1
.L_10:


//--------------------- .nv.constant0._ZN7cutlass13device_kernelINS_4gemm6kernel13GemmUniversalIN4cute5tupleIJiiiiEEENS1_10collective13CollectiveMmaINS1_35MainloopSm100TmaUmmaWarpSpecializedILi6ELi2ELi4ENS5_IJNS4_1CILi1EEESB_SB_EEEEENS5_IJNSA_ILi128EEESE_NSA_ILi64EEEEEENS_6half_tENS5_IJSB_llEEESH_SI_NS4_8TiledMMAINS4_8MMA_AtomIJNS4_20SM100_MMA_F16BF16_SSISH_SH_fLi128ELi128ELNS4_4UMMA5MajorE1ELSN_1ELNSM_7ScaleInE0ELSO_0EEEEEENS4_6LayoutISC_NS5_IJNSA_ILi0EEESS_SS_EEEEENS5_IJNS4_10UnderscoreESV_SV_EEEEENS4_13SM90_TMA_LOADENS4_14ComposedLayoutINS4_7SwizzleILi3ELi4ELi3EEENS4_18smem_ptr_flag_bitsILi16EEENSR_INS5_IJSF_NSA_ILi8EEEEEENS5_IJSB_SF_EEEEEEEvNS4_8identityESY_S18_vS19_EENS_8epilogue10collective18CollectiveEpilogueINS1B_23Sm100TmaWarpSpecializedILi4ELi2ELi32ELb1ELb0EEEJSG_NS5_IJNSR_ISE_SB_EENSR_INSA_ILi32EEESB_EEEEESH_NS5_IJlSB_lEEESH_S1K_NS1B_6fusion15FusionCallbacksIS1F_NS1L_17LinearCombinationISH_fSH_fLNS_15FloatRoundStyleE2EEESG_S1J_JEEENS4_5SM1004TMEM4LOAD26SM100_TMEM_LOAD_32dp32b32xESY_NSZ_INS10_ILi2ELi4ELi3EEES13_NSR_INS5_IJS14_S1H_EEENS5_IJS1H_SB_EEEEEEENS4_39AutoVectorizingCopyWithAssumedAlignmentILi128EEENS4_14SM90_TMA_STOREES1Z_S21_S21_EEEvvEEEEvNT_6ParamsE --------------------------
	.section	.nv.constant0._ZN7cutlass13device_kernelINS_4gemm6kernel13GemmUniversalIN4cute5tupleIJiiiiEEENS1_10collective13CollectiveMmaINS1_35MainloopSm100TmaUmmaWarpSpecializedILi6ELi2ELi4ENS5_IJNS4_1CILi1EEESB_SB_EEEEENS5_IJNSA_ILi128EEESE_NSA_ILi64EEEEEENS_6half_tENS5_IJSB_llEEESH_SI_NS4_8TiledMMAINS4_8MMA_AtomIJNS4_20SM100_MMA_F16BF16_SSISH_SH_fLi128ELi128ELNS4_4UMMA5MajorE1ELSN_1ELNSM_7ScaleInE0ELSO_0EEEEEENS4_6LayoutISC_NS5_IJNSA_ILi0EEESS_SS_EEEEENS5_IJNS4_10UnderscoreESV_SV_EEEEENS4_13SM90_TMA_LOADENS4_14ComposedLayoutINS4_7SwizzleILi3ELi4ELi3EEENS4_18smem_ptr_flag_bitsILi16EEENSR_INS5_IJSF_NSA_ILi8EEEEEENS5_IJSB_SF_EEEEEEEvNS4_8identityESY_S18_vS19_EENS_8epilogue10collective18CollectiveEpilogueINS1B_23Sm100TmaWarpSpecializedILi4ELi2ELi32ELb1ELb0EEEJSG_NS5_IJNSR_ISE_SB_EENSR_INSA_ILi32EEESB_EEEEESH_NS5_IJlSB_lEEESH_S1K_NS1B_6fusion15FusionCallbacksIS1F_NS1L_17LinearCombinationISH_fSH_fLNS_15FloatRoundStyleE2EEESG_S1J_JEEENS4_5SM1004TMEM4LOAD26SM100_TMEM_LOAD_32dp32b32xESY_NSZ_INS10_ILi2ELi4ELi3EEES13_NSR_INS5_IJS14_S1H_EEENS5_IJS1H_SB_EEEEEEENS4_39AutoVectorizingCopyWithAssumedAlignmentILi128EEENS4_14SM90_TMA_STOREES1Z_S21_S21_EEEvvEEEEvNT_6ParamsE,"a",@progbits
	.sectionflags	@""
	.align	4
.nv.constant0._ZN7cutlass13device_kernelINS_4gemm6kernel13GemmUniversalIN4cute5tupleIJiiiiEEENS1_10collective13CollectiveMmaINS1_35MainloopSm100TmaUmmaWarpSpecializedILi6ELi2ELi4ENS5_IJNS4_1CILi1EEESB_SB_EEEEENS5_IJNSA_ILi128EEESE_NSA_ILi64EEEEEENS_6half_tENS5_IJSB_llEEESH_SI_NS4_8TiledMMAINS4_8MMA_AtomIJNS4_20SM100_MMA_F16BF16_SSISH_SH_fLi128ELi128ELNS4_4UMMA5MajorE1ELSN_1ELNSM_7ScaleInE0ELSO_0EEEEEENS4_6LayoutISC_NS5_IJNSA_ILi0EEESS_SS_EEEEENS5_IJNS4_10UnderscoreESV_SV_EEEEENS4_13SM90_TMA_LOADENS4_14ComposedLayoutINS4_7SwizzleILi3ELi4ELi3EEENS4_18smem_ptr_flag_bitsILi16EEENSR_INS5_IJSF_NSA_ILi8EEEEEENS5_IJSB_SF_EEEEEEEvNS4_8identityESY_S18_vS19_EENS_8epilogue10collective18CollectiveEpilogueINS1B_23Sm100TmaWarpSpecializedILi4ELi2ELi32ELb1ELb0EEEJSG_NS5_IJNSR_ISE_SB_EENSR_INSA_ILi32EEESB_EEEEESH_NS5_IJlSB_lEEESH_S1K_NS1B_6fusion15FusionCallbacksIS1F_NS1L_17LinearCombinationISH_fSH_fLNS_15FloatRoundStyleE2EEESG_S1J_JEEENS4_5SM1004TMEM4LOAD26SM100_TMEM_LOAD_32dp32b32xESY_NSZ_INS10_ILi2ELi4ELi3EEES13_NSR_INS5_IJS14_S1H_EEENS5_IJS1H_SB_EEEEEEENS4_39AutoVectorizingCopyWithAssumedAlignmentILi128EEENS4_14SM90_TMA_STOREES1Z_S21_S21_EEEvvEEEEvNT_6ParamsE:
	.zero		2944


//--------------------- SYMBOLS --------------------------

	.type		.nv.reservedSmem.offset0,@object
	.size		.nv.reservedSmem.offset0,0x4
	.type		.nv.reservedSmem.cap,@object
	.size		.nv.reservedSmem.cap,0x4
	.type		__assertfail,@function
